	.target	sm_80

	.elftype	@"ET_EXEC"


//--------------------- .note.nv.tkinfo           --------------------------
	.section	.note.nv.tkinfo,"",@"SHT_NOTE"
	.sectionflags	@"SHF_NOTE_NV_TKINFO"
	.tkinfo
        /*0018*/ 	.word	0x00000002
        /*0030*/ 	.string	""
        /*0030*/ 	.string	"ptxas"
        /*0030*/ 	.string	"Cuda compilation tools, release 13.0, V13.0.88"
        /*0030*/ 	.string	"Build cuda_13.0.r13.0/compiler.36424714_0"
        /*0030*/ 	.string	"-v  -suppress-debug-info  -lineinfo  -arch sm_80 "



//--------------------- .note.nv.cuinfo           --------------------------
	.section	.note.nv.cuinfo,"",@"SHT_NOTE"
	.sectionflags	@"SHF_NOTE_NV_CUINFO"
        /*0018*/ 	.short	0x0002
        /*001a*/ 	.short	0x0050
        /*001c*/ 	.short	0x0082
	.zero		2


//--------------------- .nv.info                  --------------------------
	.section	.nv.info,"",@"SHT_CUDA_INFO"
	.align	4


	//----- nvinfo : EIATTR_REGCOUNT
	.align		4
        /*0000*/ 	.byte	0x04, 0x2f
        /*0002*/ 	.short	(.L_2 - .L_1)
	.align		4
.L_1:
        /*0004*/ 	.word	index@(attn_fwd)
        /*0008*/ 	.word	0x000000ff


	//----- nvinfo : EIATTR_FRAME_SIZE
	.align		4
.L_2:
        /*000c*/ 	.byte	0x04, 0x11
        /*000e*/ 	.short	(.L_4 - .L_3)
	.align		4
.L_3:
        /*0010*/ 	.word	index@(attn_fwd)
        /*0014*/ 	.word	0x00000048


	//----- nvinfo : EIATTR_MIN_STACK_SIZE
	.align		4
.L_4:
        /*0018*/ 	.byte	0x04, 0x12
        /*001a*/ 	.short	(.L_6 - .L_5)
	.align		4
.L_5:
        /*001c*/ 	.word	index@(attn_fwd)
        /*0020*/ 	.word	0x00000048
.L_6:


//--------------------- .nv.info.attn_fwd         --------------------------
	.section	.nv.info.attn_fwd,"",@"SHT_CUDA_INFO"
	.sectionflags	@""
	.align	4


	//----- nvinfo : EIATTR_CUDA_API_VERSION
	.align		4
        /*0000*/ 	.byte	0x04, 0x37
        /*0002*/ 	.short	(.L_8 - .L_7)
.L_7:
        /*0004*/ 	.word	0x00000082


	//----- nvinfo : EIATTR_SW2861232_WAR
	.align		4
.L_8:
        /*0008*/ 	.byte	0x01, 0x35
	.zero		2


	//----- nvinfo : EIATTR_PARAM_CBANK
	.align		4
        /*000c*/ 	.byte	0x04, 0x0a
        /*000e*/ 	.short	(.L_10 - .L_9)
	.align		4
.L_9:
        /*0010*/ 	.word	index@(.nv.constant0.attn_fwd)
        /*0014*/ 	.short	0x0160
        /*0016*/ 	.short	0x0088


	//----- nvinfo : EIATTR_CBANK_PARAM_SIZE
	.align		4
.L_10:
        /*0018*/ 	.byte	0x03, 0x19
        /*001a*/ 	.short	0x0088


	//----- nvinfo : EIATTR_KPARAM_INFO
	.align		4
        /*001c*/ 	.byte	0x04, 0x17
        /*001e*/ 	.short	(.L_12 - .L_11)
.L_11:
        /*0020*/ 	.word	0x00000000
        /*0024*/ 	.short	0x0019
        /*0026*/ 	.short	0x0080
        /*0028*/ 	.byte	0x00, 0xf4, 0x21, 0x00


	//----- nvinfo : EIATTR_KPARAM_INFO
	.align		4
.L_12:
        /*002c*/ 	.byte	0x04, 0x17
        /*002e*/ 	.short	(.L_14 - .L_13)
.L_13:
        /*0030*/ 	.word	0x00000000
        /*0034*/ 	.short	0x0018
        /*0036*/ 	.short	0x0078
        /*0038*/ 	.byte	0x00, 0xf4, 0x21, 0x00


	//----- nvinfo : EIATTR_KPARAM_INFO
	.align		4
.L_14:
        /*003c*/ 	.byte	0x04, 0x17
        /*003e*/ 	.short	(.L_16 - .L_15)
.L_15:
        /*0040*/ 	.word	0x00000000
        /*0044*/ 	.short	0x0017
        /*0046*/ 	.short	0x0070
        /*0048*/ 	.byte	0x00, 0xf0, 0x11, 0x00


	//----- nvinfo : EIATTR_KPARAM_INFO
	.align		4
.L_16:
        /*004c*/ 	.byte	0x04, 0x17
        /*004e*/ 	.short	(.L_18 - .L_17)
.L_17:
        /*0050*/ 	.word	0x00000000
        /*0054*/ 	.short	0x0016
        /*0056*/ 	.short	0x006c
        /*0058*/ 	.byte	0x00, 0xf0, 0x11, 0x00


	//----- nvinfo : EIATTR_KPARAM_INFO
	.align		4
.L_18:
        /*005c*/ 	.byte	0x04, 0x17
        /*005e*/ 	.short	(.L_20 - .L_19)
.L_19:
        /*0060*/ 	.word	0x00000000
        /*0064*/ 	.short	0x0015
        /*0066*/ 	.short	0x0068
        /*0068*/ 	.byte	0x00, 0xf0, 0x11, 0x00


	//----- nvinfo : EIATTR_KPARAM_INFO
	.align		4
.L_20:
        /*006c*/ 	.byte	0x04, 0x17
        /*006e*/ 	.short	(.L_22 - .L_21)
.L_21:
        /*0070*/ 	.word	0x00000000
        /*0074*/ 	.short	0x0014
        /*0076*/ 	.short	0x0064
        /*0078*/ 	.byte	0x00, 0xf0, 0x11, 0x00


	//----- nvinfo : EIATTR_KPARAM_INFO
	.align		4
.L_22:
        /*007c*/ 	.byte	0x04, 0x17
        /*007e*/ 	.short	(.L_24 - .L_23)
.L_23:
        /*0080*/ 	.word	0x00000000
        /*0084*/ 	.short	0x0013
        /*0086*/ 	.short	0x0060
        /*0088*/ 	.byte	0x00, 0xf0, 0x11, 0x00


	//----- nvinfo : EIATTR_KPARAM_INFO
	.align		4
.L_24:
        /*008c*/ 	.byte	0x04, 0x17
        /*008e*/ 	.short	(.L_26 - .L_25)
.L_25:
        /*0090*/ 	.word	0x00000000
        /*0094*/ 	.short	0x0012
        /*0096*/ 	.short	0x005c
        /*0098*/ 	.byte	0x00, 0xf0, 0x11, 0x00


	//----- nvinfo : EIATTR_KPARAM_INFO
	.align		4
.L_26:
        /*009c*/ 	.byte	0x04, 0x17
        /*009e*/ 	.short	(.L_28 - .L_27)
.L_27:
        /*00a0*/ 	.word	0x00000000
        /*00a4*/ 	.short	0x0011
        /*00a6*/ 	.short	0x0058
        /*00a8*/ 	.byte	0x00, 0xf0, 0x11, 0x00


	//----- nvinfo : EIATTR_KPARAM_INFO
	.align		4
.L_28:
        /*00ac*/ 	.byte	0x04, 0x17
        /*00ae*/ 	.short	(.L_30 - .L_29)
.L_29:
        /*00b0*/ 	.word	0x00000000
        /*00b4*/ 	.short	0x0010
        /*00b6*/ 	.short	0x0054
        /*00b8*/ 	.byte	0x00, 0xf0, 0x11, 0x00


	//----- nvinfo : EIATTR_KPARAM_INFO
	.align		4
.L_30:
        /*00bc*/ 	.byte	0x04, 0x17
        /*00be*/ 	.short	(.L_32 - .L_31)
.L_31:
        /*00c0*/ 	.word	0x00000000
        /*00c4*/ 	.short	0x000f
        /*00c6*/ 	.short	0x0050
        /*00c8*/ 	.byte	0x00, 0xf0, 0x11, 0x00


	//----- nvinfo : EIATTR_KPARAM_INFO
	.align		4
.L_32:
        /*00cc*/ 	.byte	0x04, 0x17
        /*00ce*/ 	.short	(.L_34 - .L_33)
.L_33:
        /*00d0*/ 	.word	0x00000000
        /*00d4*/ 	.short	0x000e
        /*00d6*/ 	.short	0x004c
        /*00d8*/ 	.byte	0x00, 0xf0, 0x11, 0x00


	//----- nvinfo : EIATTR_KPARAM_INFO
	.align		4
.L_34:
        /*00dc*/ 	.byte	0x04, 0x17
        /*00de*/ 	.short	(.L_36 - .L_35)
.L_35:
        /*00e0*/ 	.word	0x00000000
        /*00e4*/ 	.short	0x000d
        /*00e6*/ 	.short	0x0048
        /*00e8*/ 	.byte	0x00, 0xf0, 0x11, 0x00


	//----- nvinfo : EIATTR_KPARAM_INFO
	.align		4
.L_36:
        /*00ec*/ 	.byte	0x04, 0x17
        /*00ee*/ 	.short	(.L_38 - .L_37)
.L_37:
        /*00f0*/ 	.word	0x00000000
        /*00f4*/ 	.short	0x000c
        /*00f6*/ 	.short	0x0044
        /*00f8*/ 	.byte	0x00, 0xf0, 0x11, 0x00


	//----- nvinfo : EIATTR_KPARAM_INFO
	.align		4
.L_38:
        /*00fc*/ 	.byte	0x04, 0x17
        /*00fe*/ 	.short	(.L_40 - .L_39)
.L_39:
        /*0100*/ 	.word	0x00000000
        /*0104*/ 	.short	0x000b
        /*0106*/ 	.short	0x0040
        /*0108*/ 	.byte	0x00, 0xf0, 0x11, 0x00


	//----- nvinfo : EIATTR_KPARAM_INFO
	.align		4
.L_40:
        /*010c*/ 	.byte	0x04, 0x17
        /*010e*/ 	.short	(.L_42 - .L_41)
.L_41:
        /*0110*/ 	.word	0x00000000
        /*0114*/ 	.short	0x000a
        /*0116*/ 	.short	0x003c
        /*0118*/ 	.byte	0x00, 0xf0, 0x11, 0x00


	//----- nvinfo : EIATTR_KPARAM_INFO
	.align		4
.L_42:
        /*011c*/ 	.byte	0x04, 0x17
        /*011e*/ 	.short	(.L_44 - .L_43)
.L_43:
        /*0120*/ 	.word	0x00000000
        /*0124*/ 	.short	0x0009
        /*0126*/ 	.short	0x0038
        /*0128*/ 	.byte	0x00, 0xf0, 0x11, 0x00


	//----- nvinfo : EIATTR_KPARAM_INFO
	.align		4
.L_44:
        /*012c*/ 	.byte	0x04, 0x17
        /*012e*/ 	.short	(.L_46 - .L_45)
.L_45:
        /*0130*/ 	.word	0x00000000
        /*0134*/ 	.short	0x0008
        /*0136*/ 	.short	0x0034
        /*0138*/ 	.byte	0x00, 0xf0, 0x11, 0x00


	//----- nvinfo : EIATTR_KPARAM_INFO
	.align		4
.L_46:
        /*013c*/ 	.byte	0x04, 0x17
        /*013e*/ 	.short	(.L_48 - .L_47)
.L_47:
        /*0140*/ 	.word	0x00000000
        /*0144*/ 	.short	0x0007
        /*0146*/ 	.short	0x0030
        /*0148*/ 	.byte	0x00, 0xf0, 0x11, 0x00


	//----- nvinfo : EIATTR_KPARAM_INFO
	.align		4
.L_48:
        /*014c*/ 	.byte	0x04, 0x17
        /*014e*/ 	.short	(.L_50 - .L_49)
.L_49:
        /*0150*/ 	.word	0x00000000
        /*0154*/ 	.short	0x0006
        /*0156*/ 	.short	0x002c
        /*0158*/ 	.byte	0x00, 0xf0, 0x11, 0x00


	//----- nvinfo : EIATTR_KPARAM_INFO
	.align		4
.L_50:
        /*015c*/ 	.byte	0x04, 0x17
        /*015e*/ 	.short	(.L_52 - .L_51)
.L_51:
        /*0160*/ 	.word	0x00000000
        /*0164*/ 	.short	0x0005
        /*0166*/ 	.short	0x0028
        /*0168*/ 	.byte	0x00, 0xf0, 0x11, 0x00


	//----- nvinfo : EIATTR_KPARAM_INFO
	.align		4
.L_52:
        /*016c*/ 	.byte	0x04, 0x17
        /*016e*/ 	.short	(.L_54 - .L_53)
.L_53:
        /*0170*/ 	.word	0x00000000
        /*0174*/ 	.short	0x0004
        /*0176*/ 	.short	0x0020
        /*0178*/ 	.byte	0x00, 0xf4, 0x21, 0x00


	//----- nvinfo : EIATTR_KPARAM_INFO
	.align		4
.L_54:
        /*017c*/ 	.byte	0x04, 0x17
        /*017e*/ 	.short	(.L_56 - .L_55)
.L_55:
        /*0180*/ 	.word	0x00000000
        /*0184*/ 	.short	0x0003
        /*0186*/ 	.short	0x0018
        /*0188*/ 	.byte	0x00, 0xf4, 0x21, 0x00


	//----- nvinfo : EIATTR_KPARAM_INFO
	.align		4
.L_56:
        /*018c*/ 	.byte	0x04, 0x17
        /*018e*/ 	.short	(.L_58 - .L_57)
.L_57:
        /*0190*/ 	.word	0x00000000
        /*0194*/ 	.short	0x0002
        /*0196*/ 	.short	0x0010
        /*0198*/ 	.byte	0x00, 0xf4, 0x21, 0x00


	//----- nvinfo : EIATTR_KPARAM_INFO
	.align		4
.L_58:
        /*019c*/ 	.byte	0x04, 0x17
        /*019e*/ 	.short	(.L_60 - .L_59)
.L_59:
        /*01a0*/ 	.word	0x00000000
        /*01a4*/ 	.short	0x0001
        /*01a6*/ 	.short	0x0008
        /*01a8*/ 	.byte	0x00, 0xf4, 0x21, 0x00


	//----- nvinfo : EIATTR_KPARAM_INFO
	.align		4
.L_60:
        /*01ac*/ 	.byte	0x04, 0x17
        /*01ae*/ 	.short	(.L_62 - .L_61)
.L_61:
        /*01b0*/ 	.word	0x00000000
        /*01b4*/ 	.short	0x0000
        /*01b6*/ 	.short	0x0000
        /*01b8*/ 	.byte	0x00, 0xf4, 0x21, 0x00


	//----- nvinfo : EIATTR_MAXREG_COUNT
	.align		4
.L_62:
        /*01bc*/ 	.byte	0x03, 0x1b
        /*01be*/ 	.short	0x00ff


	//----- nvinfo : EIATTR_NUM_BARRIERS
	.align		4
        /*01c0*/ 	.byte	0x02, 0x4c
        /*01c2*/ 	.byte	0x01
	.zero		1


	//----- nvinfo : EIATTR_ANNOTATIONS
	.align		4
        /*01c4*/ 	.byte	0x04, 0x55
        /*01c6*/ 	.short	(.L_64 - .L_63)


	//   ....[0]....
.L_63:
        /*01c8*/ 	.word	0x00000001
        /*01cc*/ 	.byte	0x10, 0x12, 0x00, 0x00, 0x01, 0x00, 0x00, 0x00, 0x40, 0x12, 0x00, 0x00, 0x01, 0x00, 0x00, 0x00
        /*01dc*/ 	.byte	0xf0, 0x12, 0x00, 0x00, 0x01, 0x00, 0x00, 0x00, 0x20, 0x13, 0x00, 0x00, 0x01, 0x00, 0x00, 0x00
        /*01ec*/ 	.byte	0x60, 0x13, 0x00, 0x00, 0x01, 0x00, 0x00, 0x00, 0xd0, 0x13, 0x00, 0x00, 0x01, 0x00, 0x00, 0x00
        /*01fc*/ 	.byte	0x00, 0x14, 0x00, 0x00, 0x01, 0x00, 0x00, 0x00, 0x40, 0x14, 0x00, 0x00, 0x01, 0x00, 0x00, 0x00
        /*020c*/ 	.byte	0xb0, 0x14, 0x00, 0x00, 0x01, 0x00, 0x00, 0x00, 0x40, 0x19, 0x00, 0x00, 0x01, 0x00, 0x00, 0x00
        /*021c*/ 	.byte	0x50, 0x19, 0x00, 0x00, 0x01, 0x00, 0x00, 0x00, 0x60, 0x19, 0x00, 0x00, 0x01, 0x00, 0x00, 0x00
        /*022c*/ 	.byte	0x70, 0x19, 0x00, 0x00, 0x01, 0x00, 0x00, 0x00, 0x80, 0x19, 0x00, 0x00, 0x01, 0x00, 0x00, 0x00
        /*023c*/ 	.byte	0x90, 0x19, 0x00, 0x00, 0x01, 0x00, 0x00, 0x00, 0xa0, 0x19, 0x00, 0x00, 0x01, 0x00, 0x00, 0x00
        /*024c*/ 	.byte	0xb0, 0x19, 0x00, 0x00, 0x01, 0x00, 0x00, 0x00, 0xc0, 0x19, 0x00, 0x00


	//----- nvinfo : EIATTR_MERCURY_ISA_VERSION
	.align		4
.L_64:
        /*0258*/ 	.byte	0x03, 0x5f
        /*025a*/ 	.short	0x0000


	//----- nvinfo : EIATTR_COOP_GROUP_MASK_REGIDS
	.align		4
        /*025c*/ 	.byte	0x04, 0x29
        /*025e*/ 	.short	(.L_66 - .L_65)


	//   ....[0]....
.L_65:
        /*0260*/ 	.word	0xffffffff


	//   ....[1]....
        /*0264*/ 	.word	0xffffffff


	//   ....[2]....
        /*0268*/ 	.word	0xffffffff


	//   ....[3]....
        /*026c*/ 	.word	0xffffffff


	//   ....[4]....
        /*0270*/ 	.word	0xffffffff


	//   ....[5]....
        /*0274*/ 	.word	0xffffffff


	//   ....[6]....
        /*0278*/ 	.word	0xffffffff


	//   ....[7]....
        /*027c*/ 	.word	0xffffffff


	//   ....[8]....
        /*0280*/ 	.word	0xffffffff


	//   ....[9]....
        /*0284*/ 	.word	0xffffffff


	//   ....[10]....
        /*0288*/ 	.word	0xffffffff


	//   ....[11]....
        /*028c*/ 	.word	0xffffffff


	//   ....[12]....
        /*0290*/ 	.word	0xffffffff


	//   ....[13]....
        /*0294*/ 	.word	0xffffffff


	//   ....[14]....
        /*0298*/ 	.word	0xffffffff


	//   ....[15]....
        /*029c*/ 	.word	0xffffffff


	//----- nvinfo : EIATTR_COOP_GROUP_INSTR_OFFSETS
	.align		4
.L_66:
        /*02a0*/ 	.byte	0x04, 0x28
        /*02a2*/ 	.short	(.L_68 - .L_67)


	//   ....[0]....
.L_67:
        /*02a4*/ 	.word	0x00003290


	//   ....[1]....
        /*02a8*/ 	.word	0x000033f0


	//   ....[2]....
        /*02ac*/ 	.word	0x00003410


	//   ....[3]....
        /*02b0*/ 	.word	0x00003540


	//   ....[4]....
        /*02b4*/ 	.word	0x00003560


	//   ....[5]....
        /*02b8*/ 	.word	0x00003640


	//   ....[6]....
        /*02bc*/ 	.word	0x00003650


	//   ....[7]....
        /*02c0*/ 	.word	0x00003680


	//   ....[8]....
        /*02c4*/ 	.word	0x00006100


	//   ....[9]....
        /*02c8*/ 	.word	0x00006110


	//   ....[10]....
        /*02cc*/ 	.word	0x00006120


	//   ....[11]....
        /*02d0*/ 	.word	0x00006130


	//   ....[12]....
        /*02d4*/ 	.word	0x000061a0


	//   ....[13]....
        /*02d8*/ 	.word	0x000061c0


	//   ....[14]....
        /*02dc*/ 	.word	0x000061d0


	//   ....[15]....
        /*02e0*/ 	.word	0x000061e0


	//----- nvinfo : EIATTR_EXIT_INSTR_OFFSETS
	.align		4
.L_68:
        /*02e4*/ 	.byte	0x04, 0x1c
        /*02e6*/ 	.short	(.L_70 - .L_69)


	//   ....[0]....
.L_69:
        /*02e8*/ 	.word	0x00008180


	//----- nvinfo : EIATTR_REQNTID
	.align		4
.L_70:
        /*02ec*/ 	.byte	0x04, 0x10
        /*02ee*/ 	.short	(.L_72 - .L_71)
.L_71:
        /*02f0*/ 	.word	0x00000100
        /*02f4*/ 	.word	0x00000001
        /*02f8*/ 	.word	0x00000001
.L_72:


//--------------------- .nv.callgraph             --------------------------
	.section	.nv.callgraph,"",@"SHT_CUDA_CALLGRAPH"
	.align	4
	.sectionentsize	8
	.align		4
        /*0000*/ 	.word	0x00000000
	.align		4
        /*0004*/ 	.word	0xffffffff
	.align		4
        /*0008*/ 	.word	0x00000000
	.align		4
        /*000c*/ 	.word	0xfffffffe
	.align		4
        /*0010*/ 	.word	0x00000000
	.align		4
        /*0014*/ 	.word	0xfffffffd
	.align		4
        /*0018*/ 	.word	0x00000000
	.align		4
        /*001c*/ 	.word	0xfffffffc


//--------------------- .nv.rel.action            --------------------------
	.section	.nv.rel.action,"",@"SHT_CUDA_RELOCINFO"
	.align	8
	.sectionentsize	8
        /*0000*/ 	.byte	0x73, 0x00, 0x00, 0x00, 0x00, 0x00, 0x00, 0x00, 0x00, 0x00, 0x00, 0x11, 0x25, 0x00, 0x05, 0x36


//--------------------- .nv.constant4             --------------------------
	.section	.nv.constant4,"a",@progbits
	.align	8
	.align		8
.nv.constant4:
        /*0000*/ 	.dword	_$_str


//--------------------- .nv.constant0.attn_fwd    --------------------------
	.section	.nv.constant0.attn_fwd,"a",@progbits
	.sectionflags	@""
	.align	4
.nv.constant0.attn_fwd:
	.zero		488


//--------------------- .text.attn_fwd            --------------------------
	.section	.text.attn_fwd,"ax",@progbits
	.sectioninfo	@"SHI_REGISTERS=255"
	.align	128
        .global         attn_fwd
        .type           attn_fwd,@function
        .size           attn_fwd,(.L_x_3 - attn_fwd)
        .other          attn_fwd,@"STO_CUDA_ENTRY STV_DEFAULT"
attn_fwd:
.text.attn_fwd:
[----:B------:R-:W-:Y:S02]  /*0000*/  MOV R1, c[0x0][0x28] ;  /* 0x00000a0000017a02 */ /* 0x000fe40000000f00 */
[----:B------:R-:W0:Y:S01]  /*0010*/  S2R R66, SR_TID.X ;  /* 0x0000000000427919 */ /* 0x000e220000002100 */
[----:B------:R-:W-:Y:S01]  /*0020*/  MOV R67, c[0x0][0x198] ;  /* 0x0000660000437a02 */ /* 0x000fe20000000f00 */
[----:B------:R-:W-:Y:S01]  /*0030*/  ULDC.64 UR4, c[0x0][0x118] ;  /* 0x0000460000047ab9 */ /* 0x000fe20000000a00 */
[----:B------:R-:W-:Y:S01]  /*0040*/  IADD3 R1, R1, -0x48, RZ ;  /* 0xffffffb801017810 */ /* 0x000fe20007ffe0ff */
[----:B------:R-:W1:Y:S01]  /*0050*/  S2R R0, SR_CTAID.X ;  /* 0x0000000000007919 */ /* 0x000e620000002500 */
[C---:B------:R-:W-:Y:S01]  /*0060*/  SHF.L.U32 R9, R67.reuse, 0x3, RZ ;  /* 0x0000000343097819 */ /* 0x040fe200000006ff */
[C---:B------:R-:W-:Y:S01]  /*0070*/  IMAD R19, R67.reuse, 0x22, RZ ;  /* 0x0000002243137824 */ /* 0x040fe200078e02ff */
[C---:B------:R-:W-:Y:S01]  /*0080*/  SHF.L.U32 R35, R67.reuse, 0x4, RZ ;  /* 0x0000000443237819 */ /* 0x040fe200000006ff */
[----:B------:R-:W2:Y:S01]  /*0090*/  S2R R68, SR_CTAID.Y ;  /* 0x0000000000447919 */ /* 0x000ea20000002600 */
[C---:B------:R-:W-:Y:S01]  /*00a0*/  IMAD R27, R67.reuse, 0xc, RZ ;  /* 0x0000000c431b7824 */ /* 0x040fe200078e02ff */
[C---:B------:R-:W-:Y:S01]  /*00b0*/  SHF.L.U32 R7, R67.reuse, 0x1, RZ ;  /* 0x0000000143077819 */ /* 0x040fe200000006ff */
[C---:B------:R-:W-:Y:S01]  /*00c0*/  IMAD R51, R67.reuse, 0x18, RZ ;  /* 0x0000001843337824 */ /* 0x040fe200078e02ff */
[C---:B------:R-:W-:Y:S01]  /*00d0*/  SHF.L.U32 R11, R67.reuse, 0x2, RZ ;  /* 0x00000002430b7819 */ /* 0x040fe200000006ff */
[C---:B------:R-:W-:Y:S01]  /*00e0*/  IMAD R15, R67.reuse, 0x6, RZ ;  /* 0x00000006430f7824 */ /* 0x040fe200078e02ff */
[CC--:B------:R-:W-:Y:S01]  /*00f0*/  LEA R13, R67.reuse, R67.reuse, 0x2 ;  /* 0x00000043430d7211 */ /* 0x0c0fe200078e10ff */
[C---:B------:R-:W-:Y:S01]  /*0100*/  IMAD R81, R67.reuse, 0x30, RZ ;  /* 0x0000003043517824 */ /* 0x040fe200078e02ff */
[CC--:B------:R-:W-:Y:S01]  /*0110*/  LEA R17, R67.reuse, -R67.reuse, 0x3 ;  /* 0x8000004343117211 */ /* 0x0c0fe200078e18ff */
[C---:B------:R-:W-:Y:S01]  /*0120*/  IMAD R23, R67.reuse, 0xa, RZ ;  /* 0x0000000a43177824 */ /* 0x040fe200078e02ff */
[CC--:B------:R-:W-:Y:S01]  /*0130*/  LEA R21, R67.reuse, R67.reuse, 0x3 ;  /* 0x0000004343157211 */ /* 0x0c0fe200078e18ff */
[C---:B------:R-:W-:Y:S01]  /*0140*/  IMAD R31, R67.reuse, 0xe, RZ ;  /* 0x0000000e431f7824 */ /* 0x040fe200078e02ff */
[CC--:B------:R-:W-:Y:S01]  /*0150*/  LEA R37, R67.reuse, R67.reuse, 0x4 ;  /* 0x0000004343257211 */ /* 0x0c0fe200078e20ff */
[C---:B------:R-:W-:Y:S01]  /*0160*/  IMAD R39, R67.reuse, 0x12, RZ ;  /* 0x0000001243277824 */ /* 0x040fe200078e02ff */
[CC--:B------:R-:W-:Y:S01]  /*0170*/  LEA R33, R67.reuse, -R67.reuse, 0x4 ;  /* 0x8000004343217211 */ /* 0x0c0fe200078e20ff */
[C---:B------:R-:W-:Y:S01]  /*0180*/  IMAD R43, R67.reuse, 0x14, RZ ;  /* 0x00000014432b7824 */ /* 0x040fe200078e02ff */
[----:B0-----:R-:W-:Y:S01]  /*0190*/  LOP3.LUT R70, R66, 0xff, RZ, 0xc0, !PT ;  /* 0x000000ff42467812 */ /* 0x001fe200078ec0ff */
[C---:B------:R-:W-:Y:S01]  /*01a0*/  IMAD R47, R67.reuse, 0x16, RZ ;  /* 0x00000016432f7824 */ /* 0x040fe200078e02ff */
[C---:B------:R-:W-:Y:S01]  /*01b0*/  LEA R65, R67.reuse, -R67, 0x5 ;  /* 0x8000004343417211 */ /* 0x040fe200078e28ff */
[C---:B------:R-:W-:Y:S01]  /*01c0*/  IMAD R25, R67.reuse, 0xb, RZ ;  /* 0x0000000b43197824 */ /* 0x040fe200078e02ff */
[----:B-1----:R-:W-:Y:S01]  /*01d0*/  LEA R2, R0, R70, 0x8 ;  /* 0x0000004600027211 */ /* 0x002fe200078e40ff */
[----:B------:R-:W-:-:S02]  /*01e0*/  IMAD R55, R67, 0x1a, RZ ;  /* 0x0000001a43377824 */ /* 0x000fc400078e02ff */
[C---:B------:R-:W-:Y:S02]  /*01f0*/  IMAD R69, R67.reuse, 0x24, RZ ;  /* 0x0000002443457824 */ /* 0x040fe400078e02ff */
[----:B--2---:R-:W-:Y:S02]  /*0200*/  IMAD R0, R68, c[0x0][0x190], RZ ;  /* 0x0000640044007a24 */ /* 0x004fe400078e02ff */
[----:B------:R-:W-:Y:S02]  /*0210*/  IMAD R3, R2, c[0x0][0x194], RZ ;  /* 0x0000650002037a24 */ /* 0x000fe400078e02ff */
[----:B------:R-:W-:Y:S01]  /*0220*/  IMAD R59, R67, 0x1c, RZ ;  /* 0x0000001c433b7824 */ /* 0x000fe200078e02ff */
[C---:B------:R-:W-:Y:S01]  /*0230*/  SHF.L.U32 R2, R0.reuse, 0x1, RZ ;  /* 0x0000000100027819 */ /* 0x040fe200000006ff */
[----:B------:R-:W-:Y:S01]  /*0240*/  IMAD.HI R0, R0, 0x2, RZ ;  /* 0x0000000200007827 */ /* 0x000fe200078e02ff */
[----:B------:R-:W-:-:S03]  /*0250*/  SHF.L.U32 R5, R3, 0x1, RZ ;  /* 0x0000000103057819 */ /* 0x000fc600000006ff */
[----:B------:R-:W-:Y:S01]  /*0260*/  IMAD.HI R3, R3, 0x2, RZ ;  /* 0x0000000203037827 */ /* 0x000fe200078e02ff */
[----:B------:R-:W-:Y:S02]  /*0270*/  IADD3 R2, P0, P1, R5, c[0x0][0x160], R2 ;  /* 0x0000580005027a10 */ /* 0x000fe4000791e002 */
[C---:B------:R-:W-:Y:S01]  /*0280*/  LEA R5, R67.reuse, R67, 0x1 ;  /* 0x0000004343057211 */ /* 0x040fe200078e08ff */
[----:B------:R-:W-:Y:S01]  /*0290*/  IMAD R63, R67, 0x1e, RZ ;  /* 0x0000001e433f7824 */ /* 0x000fe200078e02ff */
[----:B------:R-:W-:Y:S01]  /*02a0*/  IADD3.X R3, R3, c[0x0][0x164], R0, P0, P1 ;  /* 0x0000590003037a10 */ /* 0x000fe200007e2400 */
[C---:B------:R-:W-:Y:S01]  /*02b0*/  IMAD R71, R67.reuse, 0x26, RZ ;  /* 0x0000002643477824 */ /* 0x040fe200078e02ff */
[CC--:B------:R-:W-:Y:S01]  /*02c0*/  LEA R18, P4, R67.reuse, R2.reuse, 0x4 ;  /* 0x0000000243127211 */ /* 0x0c0fe200078820ff */
[C---:B------:R-:W-:Y:S01]  /*02d0*/  IMAD R29, R67.reuse, 0xd, RZ ;  /* 0x0000000d431d7824 */ /* 0x040fe200078e02ff */
[CC--:B------:R-:W-:Y:S01]  /*02e0*/  LEA R34, P5, R67.reuse, R2.reuse, 0x5 ;  /* 0x0000000243227211 */ /* 0x0c0fe200078a28ff */
[----:B------:R-:W-:Y:S01]  /*02f0*/  IMAD R73, R67, 0x28, RZ ;  /* 0x0000002843497824 */ /* 0x000fe200078e02ff */
[-C--:B------:R-:W-:Y:S01]  /*0300*/  IADD3 R36, P1, R19, R2.reuse, RZ ;  /* 0x0000000213247210 */ /* 0x080fe20007f3e0ff */
[----:B------:R-:W-:Y:S01]  /*0310*/  IMAD R83, R67, 0x32, RZ ;  /* 0x0000003243537824 */ /* 0x000fe200078e02ff */
[-C--:B------:R-:W-:Y:S01]  /*0320*/  LEA.HI.X.SX32 R19, R9, R3.reuse, 0x1, P4 ;  /* 0x0000000309137211 */ /* 0x080fe200020f0eff */
[----:B------:R-:W-:Y:S01]  /*0330*/  IMAD R75, R67, 0x2a, RZ ;  /* 0x0000002a434b7824 */ /* 0x000fe200078e02ff */
[-C--:B------:R-:W-:Y:S01]  /*0340*/  LEA.HI.X.SX32 R35, R35, R3.reuse, 0x1, P5 ;  /* 0x0000000323237211 */ /* 0x080fe200028f0eff */
[----:B------:R-:W-:Y:S01]  /*0350*/  IMAD R85, R67, 0x34, RZ ;  /* 0x0000003443557824 */ /* 0x000fe200078e02ff */
[-C--:B------:R-:W-:Y:S01]  /*0360*/  IADD3 R14, P4, R27, R2.reuse, RZ ;  /* 0x000000021b0e7210 */ /* 0x080fe20007f9e0ff */
[----:B------:R-:W-:Y:S01]  /*0370*/  IMAD R77, R67, 0x2c, RZ ;  /* 0x0000002c434d7824 */ /* 0x000fe200078e02ff */
[-C--:B------:R-:W-:Y:S01]  /*0380*/  IADD3 R26, P5, R51, R2.reuse, RZ ;  /* 0x00000002331a7210 */ /* 0x080fe20007fbe0ff */
[----:B------:R-:W-:Y:S01]  /*0390*/  IMAD R79, R67, 0x2e, RZ ;  /* 0x0000002e434f7824 */ /* 0x000fe200078e02ff */
[-C--:B------:R-:W-:Y:S01]  /*03a0*/  IADD3 R8, P2, R15, R2.reuse, RZ ;  /* 0x000000020f087210 */ /* 0x080fe20007f5e0ff */
        /* <DEDUP_REMOVED lines=8> */
[C---:B------:R-:W-:Y:S01]  /*0430*/  IMAD R89, R67.reuse, 0x38, RZ ;  /* 0x0000003843597824 */ /* 0x040fe200078e02ff */
[CC--:B------:R-:W-:Y:S01]  /*0440*/  LEA R6, P5, R67.reuse, R2.reuse, 0x2 ;  /* 0x0000000243067211 */ /* 0x0c0fe200078a10ff */
[----:B------:R-:W-:Y:S01]  /*0450*/  IMAD R49, R67, 0x17, RZ ;  /* 0x0000001743317824 */ /* 0x000fe200078e02ff */
[-C--:B------:R-:W-:Y:S01]  /*0460*/  LEA.HI.X.SX32 R9, R5, R3.reuse, 0x1, P2 ;  /* 0x0000000305097211 */ /* 0x080fe200010f0eff */
[----:B------:R-:W-:Y:S01]  /*0470*/  IMAD R91, R67, 0x3a, RZ ;  /* 0x0000003a435b7824 */ /* 0x000fe200078e02ff */
[-C--:B------:R-:W-:Y:S01]  /*0480*/  LEA.HI.X.SX32 R51, R51, R3.reuse, 0x1, P6 ;  /* 0x0000000333337211 */ /* 0x080fe200030f0eff */
[C---:B------:R-:W-:Y:S01]  /*0490*/  IMAD R93, R67.reuse, 0x3c, RZ ;  /* 0x0000003c435d7824 */ /* 0x040fe200078e02ff */
[CC--:B------:R-:W-:Y:S01]  /*04a0*/  LEA R10, P6, R67.reuse, R2.reuse, 0x3 ;  /* 0x00000002430a7211 */ /* 0x0c0fe200078c18ff */
[C---:B------:R-:W-:Y:S01]  /*04b0*/  IMAD R95, R67.reuse, 0x3e, RZ ;  /* 0x0000003e435f7824 */ /* 0x040fe200078e02ff */
[CC--:B------:R-:W-:Y:S01]  /*04c0*/  LEA.HI.X.SX32 R5, R67.reuse, R3.reuse, 0x1, P4 ;  /* 0x0000000343057211 */ /* 0x0c0fe200020f0eff */
[----:B------:R-:W-:Y:S01]  /*04d0*/  IMAD R57, R67, 0x1b, RZ ;  /* 0x0000001b43397824 */ /* 0x000fe200078e02ff */
[----:B------:R-:W-:Y:S01]  /*04e0*/  LEA.HI.X.SX32 R7, R7, R3, 0x1, P5 ;  /* 0x0000000307077211 */ /* 0x000fe200028f0eff */
[----:B------:R-:W-:Y:S01]  /*04f0*/  IMAD R61, R67, 0x1d, RZ ;  /* 0x0000001d433d7824 */ /* 0x000fe200078e02ff */
[-C--:B------:R-:W-:Y:S01]  /*0500*/  IADD3 R12, P4, R23, R2.reuse, RZ ;  /* 0x00000002170c7210 */ /* 0x080fe20007f9e0ff */
[----:B------:R-:W2:Y:S01]  /*0510*/  LDG.E.U16 R18, [R18.64] ;  /* 0x0000000412127981 */ /* 0x000ea2000c1e1500 */
[----:B------:R-:W-:-:S02]  /*0520*/  IADD3 R16, P5, R31, R2, RZ ;  /* 0x000000021f107210 */ /* 0x000fc40007fbe0ff */
[-C--:B------:R-:W-:Y:S01]  /*0530*/  LEA.HI.X.SX32 R11, R11, R3.reuse, 0x1, P6 ;  /* 0x000000030b0b7211 */ /* 0x080fe200030f0eff */
[----:B------:R-:W3:Y:S01]  /*0540*/  LDG.E.U16 R34, [R34.64] ;  /* 0x0000000422227981 */ /* 0x000ee2000c1e1500 */
[-C--:B------:R-:W-:Y:S02]  /*0550*/  IADD3 R20, P6, R39, R2.reuse, RZ ;  /* 0x0000000227147210 */ /* 0x080fe40007fde0ff */
[-C--:B------:R-:W-:Y:S01]  /*0560*/  LEA.HI.X.SX32 R13, R13, R3.reuse, 0x1, P4 ;  /* 0x000000030d0d7211 */ /* 0x080fe200020f0eff */
[----:B------:R-:W4:Y:S01]  /*0570*/  LDG.E.U16 R50, [R50.64] ;  /* 0x0000000432327981 */ /* 0x000f22000c1e1500 */
[----:B------:R-:W-:Y:S02]  /*0580*/  LEA.HI.X.SX32 R17, R17, R3, 0x1, P5 ;  /* 0x0000000311117211 */ /* 0x000fe400028f0eff */
[-C--:B------:R-:W-:Y:S01]  /*0590*/  IADD3 R22, P4, R43, R2.reuse, RZ ;  /* 0x000000022b167210 */ /* 0x080fe20007f9e0ff */
[----:B------:R0:W5:Y:S01]  /*05a0*/  LDG.E.U16 R4, [R4.64] ;  /* 0x0000000404047981 */ /* 0x000162000c1e1500 */
[----:B------:R-:W-:-:S02]  /*05b0*/  IADD3 R24, P5, R47, R2, RZ ;  /* 0x000000022f187210 */ /* 0x000fc40007fbe0ff */
[-C--:B------:R-:W-:Y:S01]  /*05c0*/  LEA.HI.X.SX32 R21, R21, R3.reuse, 0x1, P6 ;  /* 0x0000000315157211 */ /* 0x080fe200030f0eff */
[----:B------:R1:W5:Y:S01]  /*05d0*/  LDG.E.U16 R6, [R6.64] ;  /* 0x0000000406067981 */ /* 0x000362000c1e1500 */
[-C--:B------:R-:W-:Y:S02]  /*05e0*/  IADD3 R38, P0, R69, R2.reuse, RZ ;  /* 0x0000000245267210 */ /* 0x080fe40007f1e0ff */
[-C--:B------:R-:W-:Y:S01]  /*05f0*/  IADD3 R28, P6, R55, R2.reuse, RZ ;  /* 0x00000002371c7210 */ /* 0x080fe20007fde0ff */
[----:B------:R-:W5:Y:S01]  /*0600*/  LDG.E.U16 R20, [R20.64] ;  /* 0x0000000414147981 */ /* 0x000f62000c1e1500 */
[-C--:B------:R-:W-:Y:S02]  /*0610*/  LEA.HI.X.SX32 R23, R23, R3.reuse, 0x1, P4 ;  /* 0x0000000317177211 */ /* 0x080fe400020f0eff */
[----:B------:R-:W-:Y:S01]  /*0620*/  LEA.HI.X.SX32 R25, R25, R3, 0x1, P5 ;  /* 0x0000000319197211 */ /* 0x000fe200028f0eff */
[----:B------:R0:W5:Y:S01]  /*0630*/  LDG.E.U16 R8, [R8.64] ;  /* 0x0000000408087981 */ /* 0x000162000c1e1500 */
[----:B------:R-:W-:-:S02]  /*0640*/  IADD3 R30, P4, R59, R2, RZ ;  /* 0x000000023b1e7210 */ /* 0x000fc40007f9e0ff */
[-C--:B------:R-:W-:Y:S01]  /*0650*/  IADD3 R32, P5, R63, R2.reuse, RZ ;  /* 0x000000023f207210 */ /* 0x080fe20007fbe0ff */
[----:B------:R-:W5:Y:S01]  /*0660*/  LDG.E.U16 R22, [R22.64] ;  /* 0x0000000416167981 */ /* 0x000f62000c1e1500 */
[-C--:B------:R-:W-:Y:S02]  /*0670*/  IADD3 R40, P3, R71, R2.reuse, RZ ;  /* 0x0000000247287210 */ /* 0x080fe40007f7e0ff */
[-C--:B------:R-:W-:Y:S01]  /*0680*/  LEA.HI.X.SX32 R37, R37, R3.reuse, 0x1, P1 ;  /* 0x0000000325257211 */ /* 0x080fe200008f0eff */
[----:B------:R-:W5:Y:S01]  /*0690*/  LDG.E.U16 R24, [R24.64] ;  /* 0x0000000418187981 */ /* 0x000f62000c1e1500 */
[-C--:B------:R-:W-:Y:S02]  /*06a0*/  IADD3 R42, P2, R73, R2.reuse, RZ ;  /* 0x00000002492a7210 */ /* 0x080fe40007f5e0ff */
[----:B------:R-:W-:Y:S01]  /*06b0*/  LEA.HI.X.SX32 R29, R29, R3, 0x1, P6 ;  /* 0x000000031d1d7211 */ /* 0x000fe200030f0eff */
[----:B------:R-:W5:Y:S01]  /*06c0*/  LDG.E.U16 R36, [R36.64] ;  /* 0x0000000424247981 */ /* 0x000f62000c1e1500 */
[----:B------:R-:W-:-:S02]  /*06d0*/  IADD3 R52, P1, R83, R2, RZ ;  /* 0x0000000253347210 */ /* 0x000fc40007f3e0ff */
[-C--:B------:R-:W-:Y:S01]  /*06e0*/  LEA.HI.X.SX32 R39, R39, R3.reuse, 0x1, P0 ;  /* 0x0000000327277211 */ /* 0x080fe200000f0eff */
[----:B------:R-:W5:Y:S01]  /*06f0*/  LDG.E.U16 R26, [R26.64] ;  /* 0x000000041a1a7981 */ /* 0x000f62000c1e1500 */
[-C--:B------:R-:W-:Y:S02]  /*0700*/  IADD3 R44, P6, R75, R2.reuse, RZ ;  /* 0x000000024b2c7210 */ /* 0x080fe40007fde0ff */
[-C--:B------:R-:W-:Y:S01]  /*0710*/  LEA.HI.X.SX32 R31, R31, R3.reuse, 0x1, P4 ;  /* 0x000000031f1f7211 */ /* 0x080fe200020f0eff */
[----:B------:R-:W5:Y:S01]  /*0720*/  LDG.E.U16 R38, [R38.64] ;  /* 0x0000000426267981 */ /* 0x000f62000c1e1500 */
[----:B------:R-:W-:Y:S02]  /*0730*/  LEA.HI.X.SX32 R33, R33, R3, 0x1, P5 ;  /* 0x0000000321217211 */ /* 0x000fe400028f0eff */
[-C--:B------:R-:W-:Y:S01]  /*0740*/  IADD3 R54, P0, R85, R2.reuse, RZ ;  /* 0x0000000255367210 */ /* 0x080fe20007f1e0ff */
[----:B------:R0:W5:Y:S01]  /*0750*/  LDG.E.U16 R10, [R10.64] ;  /* 0x000000040a0a7981 */ /* 0x000162000c1e1500 */
[----:B------:R-:W-:-:S02]  /*0760*/  IADD3 R46, P4, R77, R2, RZ ;  /* 0x000000024d2e7210 */ /* 0x000fc40007f9e0ff */
[-C--:B------:R-:W-:Y:S01]  /*0770*/  IADD3 R48, P5, R79, R2.reuse, RZ ;  /* 0x000000024f307210 */ /* 0x080fe20007fbe0ff */
[----:B------:R0:W5:Y:S01]  /*0780*/  LDG.E.U16 R12, [R12.64] ;  /* 0x000000040c0c7981 */ /* 0x000162000c1e1500 */
[-C--:B------:R-:W-:Y:S02]  /*0790*/  LEA.HI.X.SX32 R41, R41, R3.reuse, 0x1, P3 ;  /* 0x0000000329297211 */ /* 0x080fe400018f0eff */
[-C--:B------:R-:W-:Y:S01]  /*07a0*/  IADD3 R56, P3, R87, R2.reuse, RZ ;  /* 0x0000000257387210 */ /* 0x080fe20007f7e0ff */
[----:B------:R-:W5:Y:S01]  /*07b0*/  LDG.E.U16 R28, [R28.64] ;  /* 0x000000041c1c7981 */ /* 0x000f62000c1e1500 */
[-C--:B------:R-:W-:Y:S02]  /*07c0*/  LEA.HI.X.SX32 R43, R43, R3.reuse, 0x1, P2 ;  /* 0x000000032b2b7211 */ /* 0x080fe400010f0eff */
[----:B------:R-:W-:Y:S01]  /*07d0*/  LEA.HI.X.SX32 R53, R53, R3, 0x1, P1 ;  /* 0x0000000335357211 */ /* 0x000fe200008f0eff */
[----:B------:R-:W5:Y:S01]  /*07e0*/  LDG.E.U16 R40, [R40.64] ;  /* 0x0000000428287981 */ /* 0x000f62000c1e1500 */
[----:B------:R-:W-:-:S02]  /*07f0*/  IADD3 R58, P2, R89, R2, RZ ;  /* 0x00000002593a7210 */ /* 0x000fc40007f5e0ff */
[-C--:B------:R-:W-:Y:S01]  /*0800*/  LEA.HI.X.SX32 R45, R45, R3.reuse, 0x1, P6 ;  /* 0x000000032d2d7211 */ /* 0x080fe200030f0eff */
[----:B------:R-:W5:Y:S01]  /*0810*/  LDG.E.U16 R52, [R52.64] ;  /* 0x0000000434347981 */ /* 0x000f62000c1e1500 */
[-C--:B------:R-:W-:Y:S02]  /*0820*/  LEA.HI.X.SX32 R55, R55, R3.reuse, 0x1, P0 ;  /* 0x0000000337377211 */ /* 0x080fe400000f0eff */
[-C--:B------:R-:W-:Y:S01]  /*0830*/  IADD3 R60, P6, R91, R2.reuse, RZ ;  /* 0x000000025b3c7210 */ /* 0x080fe20007fde0ff */
[----:B------:R-:W5:Y:S01]  /*0840*/  LDG.E.U16 R42, [R42.64] ;  /* 0x000000042a2a7981 */ /* 0x000f62000c1e1500 */
[-C--:B------:R-:W-:Y:S02]  /*0850*/  LEA.HI.X.SX32 R47, R47, R3.reuse, 0x1, P4 ;  /* 0x000000032f2f7211 */ /* 0x080fe400020f0eff */
[----:B------:R-:W-:Y:S01]  /*0860*/  LEA.HI.X.SX32 R49, R49, R3, 0x1, P5 ;  /* 0x0000000331317211 */ /* 0x000fe200028f0eff */
[----:B------:R-:W5:Y:S01]  /*0870*/  LDG.E.U16 R54, [R54.64] ;  /* 0x0000000436367981 */ /* 0x000f62000c1e1500 */
[----:B------:R-:W-:-:S02]  /*0880*/  IADD3 R62, P4, R93, R2, RZ ;  /* 0x000000025d3e7210 */ /* 0x000fc40007f9e0ff */
[----:B------:R-:W-:Y:S01]  /*0890*/  IADD3 R64, P5, R95, R2, RZ ;  /* 0x000000025f407210 */ /* 0x000fe20007fbe0ff */
[----:B------:R-:W5:Y:S01]  /*08a0*/  LDG.E.U16 R44, [R44.64] ;  /* 0x000000042c2c7981 */ /* 0x000f62000c1e1500 */
[-C--:B------:R-:W-:Y:S02]  /*08b0*/  LEA.HI.X.SX32 R57, R57, R3.reuse, 0x1, P3 ;  /* 0x0000000339397211 */ /* 0x080fe400018f0eff */
[-C--:B------:R-:W-:Y:S01]  /*08c0*/  LEA.HI.X.SX32 R59, R59, R3.reuse, 0x1, P2 ;  /* 0x000000033b3b7211 */ /* 0x080fe200010f0eff */
[----:B------:R0:W5:Y:S01]  /*08d0*/  LDG.E.U16 R2, [R2.64] ;  /* 0x0000000402027981 */ /* 0x000162000c1e1500 */
[-C--:B------:R-:W-:Y:S02]  /*08e0*/  LEA.HI.X.SX32 R61, R61, R3.reuse, 0x1, P6 ;  /* 0x000000033d3d7211 */ /* 0x080fe400030f0eff */
[-C--:B------:R-:W-:Y:S01]  /*08f0*/  LEA.HI.X.SX32 R63, R63, R3.reuse, 0x1, P4 ;  /* 0x000000033f3f7211 */ /* 0x080fe200020f0eff */
[----:B------:R-:W5:Y:S01]  /*0900*/  LDG.E.U16 R56, [R56.64] ;  /* 0x0000000438387981 */ /* 0x000f62000c1e1500 */
[----:B------:R-:W-:-:S03]  /*0910*/  LEA.HI.X.SX32 R65, R65, R3, 0x1, P5 ;  /* 0x0000000341417211 */ /* 0x000fc600028f0eff */
[----:B------:R-:W5:Y:S04]  /*0920*/  LDG.E.U16 R58, [R58.64] ;  /* 0x000000043a3a7981 */ /* 0x000f68000c1e1500 */
[----:B------:R-:W5:Y:S04]  /*0930*/  LDG.E.U16 R60, [R60.64] ;  /* 0x000000043c3c7981 */ /* 0x000f68000c1e1500 */
[----:B------:R-:W5:Y:S04]  /*0940*/  LDG.E.U16 R14, [R14.64] ;  /* 0x000000040e0e7981 */ /* 0x000f68000c1e1500 */
[----:B------:R-:W5:Y:S04]  /*0950*/  LDG.E.U16 R30, [R30.64] ;  /* 0x000000041e1e7981 */ /* 0x000f68000c1e1500 */
[----:B------:R-:W5:Y:S04]  /*0960*/  LDG.E.U16 R46, [R46.64] ;  /* 0x000000042e2e7981 */ /* 0x000f68000c1e1500 */
[----:B------:R-:W5:Y:S04]  /*0970*/  LDG.E.U16 R62, [R62.64] ;  /* 0x000000043e3e7981 */ /* 0x000f68000c1e1500 */
[----:B------:R0:W5:Y:S04]  /*0980*/  LDG.E.U16 R17, [R16.64] ;  /* 0x0000000410117981 */ /* 0x000168000c1e1500 */
[----:B------:R-:W5:Y:S04]  /*0990*/  LDG.E.U16 R32, [R32.64] ;  /* 0x0000000420207981 */ /* 0x000f68000c1e1500 */
[----:B------:R-:W5:Y:S04]  /*09a0*/  LDG.E.U16 R48, [R48.64] ;  /* 0x0000000430307981 */ /* 0x000f68000c1e1500 */
[----:B------:R-:W5:Y:S01]  /*09b0*/  LDG.E.U16 R64, [R64.64] ;  /* 0x0000000440407981 */ /* 0x000f62000c1e1500 */
[----:B0-----:R-:W-:-:S04]  /*09c0*/  SHF.L.U32 R3, R70, 0x1, RZ ;  /* 0x0000000146037819 */ /* 0x001fc800000006ff */
[C---:B------:R-:W-:Y:S02]  /*09d0*/  LOP3.LUT R5, R3.reuse, 0x10, RZ, 0x3c, !PT ;  /* 0x0000001003057812 */ /* 0x040fe400078e3cff */
[C---:B-1----:R-:W-:Y:S02]  /*09e0*/  LOP3.LUT R7, R3.reuse, 0x20, RZ, 0x3c, !PT ;  /* 0x0000002003077812 */ /* 0x042fe400078e3cff */
[C---:B------:R-:W-:Y:S02]  /*09f0*/  LOP3.LUT R9, R3.reuse, 0x30, RZ, 0x3c, !PT ;  /* 0x0000003003097812 */ /* 0x040fe400078e3cff */
[C---:B------:R-:W-:Y:S02]  /*0a00*/  LOP3.LUT R11, R3.reuse, 0x40, RZ, 0x3c, !PT ;  /* 0x00000040030b7812 */ /* 0x040fe400078e3cff */
[----:B------:R-:W-:Y:S02]  /*0a10*/  LOP3.LUT R13, R3, 0x70, RZ, 0x3c, !PT ;  /* 0x00000070030d7812 */ /* 0x000fe400078e3cff */
[----:B------:R-:W-:-:S04]  /*0a20*/  MOV R0, 0x1 ;  /* 0x0000000100007802 */ /* 0x000fc80000000f00 */
[----:B------:R-:W-:Y:S01]  /*0a30*/  ISETP.LE.AND P0, PT, R0, c[0x0][0x1d0], PT ;  /* 0x0000740000007a0c */ /* 0x000fe20003f03270 */
[----:B------:R-:W-:Y:S01]  /*0a40*/  CS2R R148, SRZ ;  /* 0x0000000000947805 */ /* 0x000fe2000001ff00 */
[----:B------:R-:W-:Y:S01]  /*0a50*/  MOV R16, 0x3f800000 ;  /* 0x3f80000000107802 */ /* 0x000fe20000000f00 */
[----:B------:R-:W-:Y:S01]  /*0a60*/  CS2R R150, SRZ ;  /* 0x0000000000967805 */ /* 0x000fe2000001ff00 */
        /* <DEDUP_REMOVED lines=14> */
[----:B--2---:R0:W-:Y:S04]  /*0b50*/  STS.U16 [R3+0x1000], R18 ;  /* 0x0010001203007388 */ /* 0x0041e80000000400 */
[----:B---3--:R-:W-:Y:S04]  /*0b60*/  STS.U16 [R3+0x2000], R34 ;  /* 0x0020002203007388 */ /* 0x008fe80000000400 */
[----:B----4-:R-:W-:Y:S01]  /*0b70*/  STS.U16 [R3+0x3000], R50 ;  /* 0x0030003203007388 */ /* 0x010fe20000000400 */
[----:B0-----:R-:W-:-:S03]  /*0b80*/  MOV R18, 0x3f800000 ;  /* 0x3f80000000127802 */ /* 0x001fc60000000f00 */
[----:B-----5:R-:W-:Y:S04]  /*0b90*/  STS.U16 [R3], R2 ;  /* 0x0000000203007388 */ /* 0x020fe80000000400 */
[----:B------:R-:W-:Y:S04]  /*0ba0*/  STS.U16 [R5+0x200], R4 ;  /* 0x0002000405007388 */ /* 0x000fe80000000400 */
[----:B------:R-:W-:Y:S04]  /*0bb0*/  STS.U16 [R5+0x1200], R20 ;  /* 0x0012001405007388 */ /* 0x000fe80000000400 */
[----:B------:R-:W-:Y:S04]  /*0bc0*/  STS.U16 [R5+0x2200], R36 ;  /* 0x0022002405007388 */ /* 0x000fe80000000400 */
[----:B------:R0:W-:Y:S04]  /*0bd0*/  STS.U16 [R5+0x3200], R52 ;  /* 0x0032003405007388 */ /* 0x0001e80000000400 */
[----:B------:R-:W-:Y:S04]  /*0be0*/  STS.U16 [R7+0x400], R6 ;  /* 0x0004000607007388 */ /* 0x000fe80000000400 */
[----:B------:R-:W-:Y:S01]  /*0bf0*/  STS.U16 [R7+0x1400], R22 ;  /* 0x0014001607007388 */ /* 0x000fe20000000400 */
[----:B0-----:R-:W-:-:S03]  /*0c00*/  LOP3.LUT R5, R3, 0x50, RZ, 0x3c, !PT ;  /* 0x0000005003057812 */ /* 0x001fc600078e3cff */
[----:B------:R-:W-:Y:S04]  /*0c10*/  STS.U16 [R7+0x2400], R38 ;  /* 0x0024002607007388 */ /* 0x000fe80000000400 */
[----:B------:R0:W-:Y:S04]  /*0c20*/  STS.U16 [R7+0x3400], R54 ;  /* 0x0034003607007388 */ /* 0x0001e80000000400 */
[----:B------:R1:W-:Y:S04]  /*0c30*/  STS.U16 [R9+0x600], R8 ;  /* 0x0006000809007388 */ /* 0x0003e80000000400 */
[----:B------:R-:W-:Y:S01]  /*0c40*/  STS.U16 [R9+0x1600], R24 ;  /* 0x0016001809007388 */ /* 0x000fe20000000400 */
[----:B0-----:R-:W-:-:S03]  /*0c50*/  LOP3.LUT R7, R3, 0x60, RZ, 0x3c, !PT ;  /* 0x0000006003077812 */ /* 0x001fc600078e3cff */
[----:B------:R-:W-:Y:S04]  /*0c60*/  STS.U16 [R9+0x2600], R40 ;  /* 0x0026002809007388 */ /* 0x000fe80000000400 */
[----:B------:R0:W-:Y:S04]  /*0c70*/  STS.U16 [R9+0x3600], R56 ;  /* 0x0036003809007388 */ /* 0x0001e80000000400 */
[----:B------:R2:W-:Y:S04]  /*0c80*/  STS.U16 [R11+0x800], R10 ;  /* 0x0008000a0b007388 */ /* 0x0005e80000000400 */
[----:B------:R-:W-:Y:S04]  /*0c90*/  STS.U16 [R11+0x1800], R26 ;  /* 0x0018001a0b007388 */ /* 0x000fe80000000400 */
[----:B------:R-:W-:Y:S04]  /*0ca0*/  STS.U16 [R11+0x2800], R42 ;  /* 0x0028002a0b007388 */ /* 0x000fe80000000400 */
[----:B------:R-:W-:Y:S04]  /*0cb0*/  STS.U16 [R11+0x3800], R58 ;  /* 0x0038003a0b007388 */ /* 0x000fe80000000400 */
[----:B------:R-:W-:Y:S04]  /*0cc0*/  STS.U16 [R5+0xa00], R12 ;  /* 0x000a000c05007388 */ /* 0x000fe80000000400 */
[----:B------:R-:W-:Y:S04]  /*0cd0*/  STS.U16 [R5+0x1a00], R28 ;  /* 0x001a001c05007388 */ /* 0x000fe80000000400 */
[----:B------:R-:W-:Y:S04]  /*0ce0*/  STS.U16 [R5+0x2a00], R44 ;  /* 0x002a002c05007388 */ /* 0x000fe80000000400 */
[----:B------:R-:W-:Y:S04]  /*0cf0*/  STS.U16 [R5+0x3a00], R60 ;  /* 0x003a003c05007388 */ /* 0x000fe80000000400 */
[----:B------:R3:W-:Y:S04]  /*0d00*/  STS.U16 [R7+0xc00], R14 ;  /* 0x000c000e07007388 */ /* 0x0007e80000000400 */
[----:B------:R4:W-:Y:S04]  /*0d10*/  STS.U16 [R7+0x1c00], R30 ;  /* 0x001c001e07007388 */ /* 0x0009e80000000400 */
[----:B------:R4:W-:Y:S04]  /*0d20*/  STS.U16 [R7+0x2c00], R46 ;  /* 0x002c002e07007388 */ /* 0x0009e80000000400 */
[----:B------:R4:W-:Y:S04]  /*0d30*/  STS.U16 [R7+0x3c00], R62 ;  /* 0x003c003e07007388 */ /* 0x0009e80000000400 */
[----:B------:R4:W-:Y:S04]  /*0d40*/  STS.U16 [R13+0xe00], R17 ;  /* 0x000e00110d007388 */ /* 0x0009e80000000400 */
[----:B------:R4:W-:Y:S04]  /*0d50*/  STS.U16 [R13+0x1e00], R32 ;  /* 0x001e00200d007388 */ /* 0x0009e80000000400 */
[----:B------:R4:W-:Y:S04]  /*0d60*/  STS.U16 [R13+0x2e00], R48 ;  /* 0x002e00300d007388 */ /* 0x0009e80000000400 */
[----:B------:R4:W-:Y:S01]  /*0d70*/  STS.U16 [R13+0x3e00], R64 ;  /* 0x003e00400d007388 */ /* 0x0009e20000000400 */
[----:B------:R-:W-:-:S02]  /*0d80*/  MOV R20, 0x3f800000 ;  /* 0x3f80000000147802 */ /* 0x000fc40000000f00 */
[----:B------:R-:W-:Y:S02]  /*0d90*/  MOV R6, 0xff800000 ;  /* 0xff80000000067802 */ /* 0x000fe40000000f00 */
[----:B-1----:R-:W-:Y:S02]  /*0da0*/  MOV R8, 0xff800000 ;  /* 0xff80000000087802 */ /* 0x002fe40000000f00 */
[----:B0-----:R-:W-:Y:S02]  /*0db0*/  MOV R9, 0xff800000 ;  /* 0xff80000000097802 */ /* 0x001fe40000000f00 */
[----:B--2---:R-:W-:Y:S02]  /*0dc0*/  MOV R10, 0xff800000 ;  /* 0xff800000000a7802 */ /* 0x004fe40000000f00 */
[----:B---3--:R-:W-:Y:S02]  /*0dd0*/  MOV R14, 0x3f800000 ;  /* 0x3f800000000e7802 */ /* 0x008fe40000000f00 */
[----:B------:R-:W-:-:S02]  /*0de0*/  SHF.L.U32 R22, R66, 0x1, RZ ;  /* 0x0000000142167819 */ /* 0x000fc400000006ff */
[----:B------:R-:W-:Y:S01]  /*0df0*/  SHF.L.U32 R24, R66, 0x3, RZ ;  /* 0x0000000342187819 */ /* 0x000fe200000006ff */
[----:B------:R-:W-:Y:S05]  /*0e00*/  @!P0 BRA `(.L_x_0) ;  /* 0x0000560000008947 */ /* 0x000fea0003800000 */
[----:B----4-:R-:W-:Y:S01]  /*0e10*/  LOP3.LUT R2, R22, 0x10, RZ, 0xc0, !PT ;  /* 0x0000001016027812 */ /* 0x010fe200078ec0ff */
[----:B------:R-:W-:Y:S01]  /*0e20*/  CS2R R148, SRZ ;  /* 0x0000000000947805 */ /* 0x000fe2000001ff00 */
[----:B------:R-:W-:Y:S01]  /*0e30*/  LOP3.LUT R21, R66, 0x7, RZ, 0xc0, !PT ;  /* 0x0000000742157812 */ /* 0x000fe200078ec0ff */
[----:B------:R-:W-:Y:S01]  /*0e40*/  CS2R R150, SRZ ;  /* 0x0000000000967805 */ /* 0x000fe2000001ff00 */
[--C-:B------:R-:W-:Y:S01]  /*0e50*/  LOP3.LUT R5, R2, 0xe0, R66.reuse, 0xf8, !PT ;  /* 0x000000e002057812 */ /* 0x100fe200078ef842 */
[----:B------:R-:W-:Y:S01]  /*0e60*/  CS2R R164, SRZ ;  /* 0x0000000000a47805 */ /* 0x000fe2000001ff00 */
[C---:B------:R-:W-:Y:S01]  /*0e70*/  LOP3.LUT P0, RZ, R66.reuse, 0x80, RZ, 0xc0, !PT ;  /* 0x0000008042ff7812 */ /* 0x040fe2000780c0ff */
[----:B------:R-:W-:Y:S01]  /*0e80*/  IMAD R2, R21, 0x210, RZ ;  /* 0x0000021015027824 */ /* 0x000fe200078e02ff */
[----:B------:R-:W-:Y:S01]  /*0e90*/  LOP3.LUT R6, R66, 0x7f, RZ, 0xc0, !PT ;  /* 0x0000007f42067812 */ /* 0x000fe200078ec0ff */
[----:B------:R-:W-:Y:S01]  /*0ea0*/  CS2R R166, SRZ ;  /* 0x0000000000a67805 */ /* 0x000fe2000001ff00 */
[--C-:B------:R-:W-:Y:S01]  /*0eb0*/  SHF.R.U32.HI R0, RZ, 0x2, R66.reuse ;  /* 0x00000002ff007819 */ /* 0x100fe20000011642 */
[----:B------:R-:W-:Y:S01]  /*0ec0*/  CS2R R176, SRZ ;  /* 0x0000000000b07805 */ /* 0x000fe2000001ff00 */
[----:B------:R-:W-:Y:S01]  /*0ed0*/  LOP3.LUT R14, R2, R5, RZ, 0x3c, !PT ;  /* 0x00000005020e7212 */ /* 0x000fe200078e3cff */
[----:B------:R-:W-:Y:S01]  /*0ee0*/  IMAD R2, R68, c[0x0][0x1b0], RZ ;  /* 0x00006c0044027a24 */ /* 0x000fe200078e02ff */
[C---:B------:R-:W-:Y:S01]  /*0ef0*/  SHF.L.U32 R4, R6.reuse, 0x1, RZ ;  /* 0x0000000106047819 */ /* 0x040fe200000006ff */
[----:B------:R-:W-:Y:S01]  /*0f00*/  IMAD R12, R6, c[0x0][0x1b4], RZ ;  /* 0x00006d00060c7a24 */ /* 0x000fe200078e02ff */
[----:B------:R-:W-:Y:S01]  /*0f10*/  SEL R7, RZ, 0x110, !P0 ;  /* 0x00000110ff077807 */ /* 0x000fe20004000000 */
[----:B------:R-:W-:Y:S01]  /*0f20*/  CS2R R178, SRZ ;  /* 0x0000000000b27805 */ /* 0x000fe2000001ff00 */
[----:B------:R-:W-:Y:S01]  /*0f30*/  LOP3.LUT R5, R66, 0x1f, RZ, 0xc0, !PT ;  /* 0x0000001f42057812 */ /* 0x000fe200078ec0ff */
[----:B------:R-:W-:Y:S01]  /*0f40*/  CS2R R184, SRZ ;  /* 0x0000000000b87805 */ /* 0x000fe2000001ff00 */
[----:B------:R-:W-:Y:S01]  /*0f50*/  SHF.R.U32.HI R8, RZ, 0x5, R66 ;  /* 0x00000005ff087819 */ /* 0x000fe20000011642 */
[----:B------:R-:W-:Y:S01]  /*0f60*/  CS2R R186, SRZ ;  /* 0x0000000000ba7805 */ /* 0x000fe2000001ff00 */
[----:B------:R-:W-:Y:S01]  /*0f70*/  LOP3.LUT R3, R3, 0x30, R0, 0x78, !PT ;  /* 0x0000003003037812 */ /* 0x000fe200078e7800 */
[----:B------:R-:W-:Y:S01]  /*0f80*/  IMAD R0, R68, c[0x0][0x1a0], RZ ;  /* 0x0000680044007a24 */ /* 0x000fe200078e02ff */
[----:B------:R-:W-:Y:S01]  /*0f90*/  LOP3.LUT R4, R7, R4, RZ, 0x3c, !PT ;  /* 0x0000000407047212 */ /* 0x000fe200078e3cff */
[----:B------:R-:W-:Y:S01]  /*0fa0*/  IMAD R7, R5, c[0x0][0x1a8], RZ ;  /* 0x00006a0005077a24 */ /* 0x000fe200078e02ff */
[----:B------:R-:W-:Y:S01]  /*0fb0*/  SGXT.U32 R8, R8, 0x3 ;  /* 0x000000030808781a */ /* 0x000fe20000000000 */
[----:B------:R-:W-:Y:S01]  /*0fc0*/  CS2R R152, SRZ ;  /* 0x0000000000987805 */ /* 0x000fe2000001ff00 */
[----:B------:R-:W-:Y:S01]  /*0fd0*/  SHF.L.U32 R5, R0, 0x1, RZ ;  /* 0x0000000100057819 */ /* 0x000fe200000006ff */
[----:B------:R-:W-:Y:S01]  /*0fe0*/  CS2R R154, SRZ ;  /* 0x00000000009a7805 */ /* 0x000fe2000001ff00 */
[C---:B------:R-:W-:Y:S01]  /*0ff0*/  SHF.L.U32 R6, R7.reuse, 0x1, RZ ;  /* 0x0000000107067819 */ /* 0x040fe200000006ff */
[----:B------:R-:W-:Y:S01]  /*1000*/  IMAD R8, R8, c[0x0][0x1a4], RZ ;  /* 0x0000690008087a24 */ /* 0x000fe200078e02ff */
[----:B------:R-:W-:Y:S01]  /*1010*/  SHF.L.U32 R9, R66, 0x8, RZ ;  /* 0x0000000842097819 */ /* 0x000fe200000006ff */
[----:B------:R-:W-:Y:S01]  /*1020*/  IMAD.HI R7, R7, 0x2, RZ ;  /* 0x0000000207077827 */ /* 0x000fe200078e02ff */
[----:B------:R-:W-:Y:S01]  /*1030*/  MOV R25, c[0x0][0x1a4] ;  /* 0x0000690000197a02 */ /* 0x000fe20000000f00 */
[----:B------:R-:W-:Y:S01]  /*1040*/  CS2R R168, SRZ ;  /* 0x0000000000a87805 */ /* 0x000fe2000001ff00 */
[----:B------:R-:W-:Y:S01]  /*1050*/  SHF.L.U32 R10, R2, 0x1, RZ ;  /* 0x00000001020a7819 */ /* 0x000fe200000006ff */
[----:B------:R-:W-:Y:S01]  /*1060*/  CS2R R170, SRZ ;  /* 0x0000000000aa7805 */ /* 0x000fe2000001ff00 */
[C---:B------:R-:W-:Y:S01]  /*1070*/  SHF.L.U32 R11, R12.reuse, 0x1, RZ ;  /* 0x000000010c0b7819 */ /* 0x040fe200000006ff */
[----:B------:R-:W-:Y:S01]  /*1080*/  IMAD.HI R12, R12, 0x2, RZ ;  /* 0x000000020c0c7827 */ /* 0x000fe200078e02ff */
[----:B------:R-:W-:Y:S01]  /*1090*/  IADD3 R239, P0, P1, R6, c[0x0][0x168], R5 ;  /* 0x00005a0006ef7a10 */ /* 0x000fe2000791e005 */
[----:B------:R-:W-:Y:S01]  /*10a0*/  CS2R R180, SRZ ;  /* 0x0000000000b47805 */ /* 0x000fe2000001ff00 */
[----:B------:R-:W-:Y:S01]  /*10b0*/  LOP3.LUT R5, R9, 0x1000, RZ, 0xc0, !PT ;  /* 0x0000100009057812 */ /* 0x000fe200078ec0ff */
[----:B------:R-:W-:Y:S01]  /*10c0*/  IMAD.HI R6, R0, 0x2, RZ ;  /* 0x0000000200067827 */ /* 0x000fe200078e02ff */
[----:B------:R-:W-:Y:S01]  /*10d0*/  LEA R9, R25, R8, 0x3 ;  /* 0x0000000819097211 */ /* 0x000fe200078e18ff */
[----:B------:R-:W-:Y:S01]  /*10e0*/  CS2R R182, SRZ ;  /* 0x0000000000b67805 */ /* 0x000fe2000001ff00 */
[----:B------:R-:W-:Y:S01]  /*10f0*/  IADD3 R195, P2, P3, R11, c[0x0][0x170], R10 ;  /* 0x00005c000bc37a10 */ /* 0x000fe20007b5e00a */
[----:B------:R-:W-:Y:S01]  /*1100*/  CS2R R116, SRZ ;  /* 0x0000000000747805 */ /* 0x000fe2000001ff00 */
[----:B------:R-:W-:Y:S01]  /*1110*/  SHF.R.U32.HI R11, RZ, 0x7, R66 ;  /* 0x00000007ff0b7819 */ /* 0x000fe20000011642 */
[----:B------:R-:W-:Y:S01]  /*1120*/  CS2R R118, SRZ ;  /* 0x0000000000767805 */ /* 0x000fe2000001ff00 */
[----:B------:R-:W-:-:S02]  /*1130*/  LEA R10, R25, R9, 0x3 ;  /* 0x00000009190a7211 */ /* 0x000fc400078e18ff */
[----:B------:R-:W-:Y:S01]  /*1140*/  SGXT.U32 R0, R11, 0x1 ;  /* 0x000000010b00781a */ /* 0x000fe20000000000 */
[----:B------:R-:W-:Y:S01]  /*1150*/  IMAD.HI R11, R2, 0x2, RZ ;  /* 0x00000002020b7827 */ /* 0x000fe200078e02ff */
[----:B------:R-:W-:Y:S02]  /*1160*/  LEA R2, R25, R10, 0x3 ;  /* 0x0000000a19027211 */ /* 0x000fe400078e18ff */
[----:B------:R-:W-:Y:S01]  /*1170*/  IADD3.X R23, R7, c[0x0][0x16c], R6, P0, P1 ;  /* 0x00005b0007177a10 */ /* 0x000fe200007e2406 */
[----:B------:R-:W-:Y:S01]  /*1180*/  IMAD R13, R0, c[0x0][0x1b8], RZ ;  /* 0x00006e00000d7a24 */ /* 0x000fe200078e02ff */
[C---:B------:R-:W-:Y:S02]  /*1190*/  LEA R0, R25.reuse, R2, 0x3 ;  /* 0x0000000219007211 */ /* 0x040fe400078e18ff */
[----:B------:R-:W-:Y:S02]  /*11a0*/  LEA R28, P0, R8, R239, 0x1 ;  /* 0x000000ef081c7211 */ /* 0x000fe400078008ff */
[----:B------:R-:W-:-:S02]  /*11b0*/  LEA R6, R25, R0, 0x3 ;  /* 0x0000000019067211 */ /* 0x000fc400078e18ff */
[----:B------:R-:W-:Y:S02]  /*11c0*/  LEA R16, P1, R9, R239, 0x1 ;  /* 0x000000ef09107211 */ /* 0x000fe400078208ff */
[----:B------:R-:W-:Y:S02]  /*11d0*/  LEA R7, R25, R6, 0x3 ;  /* 0x0000000619077211 */ /* 0x000fe400078e18ff */
[-C--:B------:R-:W-:Y:S02]  /*11e0*/  LEA.HI.X.SX32 R29, R8, R23.reuse, 0x1, P0 ;  /* 0x00000017081d7211 */ /* 0x080fe400000f0eff */
[----:B------:R-:W-:Y:S02]  /*11f0*/  LEA.HI.X.SX32 R17, R9, R23, 0x1, P1 ;  /* 0x0000001709117211 */ /* 0x000fe400008f0eff */
[----:B------:R-:W-:Y:S01]  /*1200*/  LEA R8, R25, R7, 0x3 ;  /* 0x0000000719087211 */ /* 0x000fe200078e18ff */
[----:B------:R0:W-:Y:S01]  /*1210*/  STL.64 [R1+0x40], R28 ;  /* 0x0000401c01007387 */ /* 0x0001e20000100a00 */
[----:B------:R-:W-:-:S02]  /*1220*/  MOV R27, c[0x0][0x1b8] ;  /* 0x00006e00001b7a02 */ /* 0x000fc40000000f00 */
[----:B------:R-:W-:Y:S01]  /*1230*/  LEA R9, R25, R8, 0x3 ;  /* 0x0000000819097211 */ /* 0x000fe200078e18ff */
[----:B------:R1:W-:Y:S01]  /*1240*/  STL.64 [R1+0x38], R16 ;  /* 0x0000381001007387 */ /* 0x0003e20000100a00 */
[----:B------:R-:W-:Y:S02]  /*1250*/  IADD3.X R19, R12, c[0x0][0x174], R11, P2, P3 ;  /* 0x00005d000c137a10 */ /* 0x000fe400017e640b */
[----:B------:R-:W-:Y:S02]  /*1260*/  LEA R11, R27, R13, 0x1 ;  /* 0x0000000d1b0b7211 */ /* 0x000fe400078e08ff */
[----:B------:R-:W-:Y:S02]  /*1270*/  IADD3 R5, R5, R14, RZ ;  /* 0x0000000e05057210 */ /* 0x000fe40007ffe0ff */
[----:B------:R-:W-:Y:S02]  /*1280*/  LEA R12, R27, R11, 0x1 ;  /* 0x0000000b1b0c7211 */ /* 0x000fe400078e08ff */
[----:B0-----:R-:W-:-:S02]  /*1290*/  LEA R28, P0, R10, R239, 0x1 ;  /* 0x000000ef0a1c7211 */ /* 0x001fc400078008ff */
[----:B------:R-:W-:Y:S02]  /*12a0*/  LEA R14, R27, R12, 0x1 ;  /* 0x0000000c1b0e7211 */ /* 0x000fe400078e08ff */
[----:B-1----:R-:W-:Y:S02]  /*12b0*/  LEA R16, P1, R2, R239, 0x1 ;  /* 0x000000ef02107211 */ /* 0x002fe400078208ff */
[-C--:B------:R-:W-:Y:S02]  /*12c0*/  LEA.HI.X.SX32 R29, R10, R23.reuse, 0x1, P0 ;  /* 0x000000170a1d7211 */ /* 0x080fe400000f0eff */
[----:B------:R-:W-:Y:S02]  /*12d0*/  LEA.HI.X.SX32 R17, R2, R23, 0x1, P1 ;  /* 0x0000001702117211 */ /* 0x000fe400008f0eff */
[----:B------:R-:W-:Y:S01]  /*12e0*/  LEA R2, R25, R9, 0x3 ;  /* 0x0000000919027211 */ /* 0x000fe200078e18ff */
[----:B------:R0:W-:Y:S01]  /*12f0*/  STL.64 [R1+0x30], R28 ;  /* 0x0000301c01007387 */ /* 0x0001e20000100a00 */
[----:B------:R-:W-:-:S02]  /*1300*/  LEA R30, P0, R0, R239, 0x1 ;  /* 0x000000ef001e7211 */ /* 0x000fc400078008ff */
[C---:B------:R-:W-:Y:S01]  /*1310*/  LEA R10, R25.reuse, R2, 0x3 ;  /* 0x00000002190a7211 */ /* 0x040fe200078e18ff */
[----:B------:R1:W-:Y:S01]  /*1320*/  STL.64 [R1+0x28], R16 ;  /* 0x0000281001007387 */ /* 0x0003e20000100a00 */
[----:B------:R-:W-:Y:S02]  /*1330*/  LEA.HI.X.SX32 R31, R0, R23, 0x1, P0 ;  /* 0x00000017001f7211 */ /* 0x000fe400000f0eff */
[----:B------:R-:W-:Y:S02]  /*1340*/  LEA R0, R25, R10, 0x3 ;  /* 0x0000000a19007211 */ /* 0x000fe400078e18ff */
[-C--:B------:R-:W-:Y:S01]  /*1350*/  LEA R32, P0, R7, R239.reuse, 0x1 ;  /* 0x000000ef07207211 */ /* 0x080fe200078008ff */
[----:B------:R2:W-:Y:S01]  /*1360*/  STL.64 [R1+0x20], R30 ;  /* 0x0000201e01007387 */ /* 0x0005e20000100a00 */
[----:B------:R-:W-:Y:S02]  /*1370*/  LEA R15, R27, R14, 0x1 ;  /* 0x0000000e1b0f7211 */ /* 0x000fe400078e08ff */
[----:B0-----:R-:W-:-:S02]  /*1380*/  LEA R28, P1, R6, R239, 0x1 ;  /* 0x000000ef061c7211 */ /* 0x001fc400078208ff */
[-C--:B------:R-:W-:Y:S02]  /*1390*/  LEA.HI.X.SX32 R33, R7, R23.reuse, 0x1, P0 ;  /* 0x0000001707217211 */ /* 0x080fe400000f0eff */
[----:B------:R-:W-:Y:S02]  /*13a0*/  LEA.HI.X.SX32 R29, R6, R23, 0x1, P1 ;  /* 0x00000017061d7211 */ /* 0x000fe400008f0eff */
[----:B------:R-:W-:Y:S02]  /*13b0*/  LEA R6, R25, R0, 0x3 ;  /* 0x0000000019067211 */ /* 0x000fe400078e18ff */
[----:B-1----:R-:W-:Y:S01]  /*13c0*/  LEA R16, R27, R15, 0x1 ;  /* 0x0000000f1b107211 */ /* 0x002fe200078e08ff */
[----:B------:R0:W-:Y:S01]  /*13d0*/  STL.64 [R1+0x18], R28 ;  /* 0x0000181c01007387 */ /* 0x0001e20000100a00 */
[C---:B--2---:R-:W-:Y:S02]  /*13e0*/  LEA R30, P1, R8.reuse, R239, 0x1 ;  /* 0x000000ef081e7211 */ /* 0x044fe400078208ff */
[----:B------:R-:W-:Y:S01]  /*13f0*/  LEA R7, R25, R6, 0x3 ;  /* 0x0000000619077211 */ /* 0x000fe200078e18ff */
[----:B------:R1:W-:Y:S01]  /*1400*/  STL.64 [R1+0x10], R32 ;  /* 0x0000102001007387 */ /* 0x0003e20000100a00 */
[----:B------:R-:W-:-:S02]  /*1410*/  LEA.HI.X.SX32 R31, R8, R23, 0x1, P1 ;  /* 0x00000017081f7211 */ /* 0x000fc400008f0eff */
[----:B------:R-:W-:Y:S02]  /*1420*/  LEA R8, R25, R7, 0x3 ;  /* 0x0000000719087211 */ /* 0x000fe400078e18ff */
[-C--:B------:R-:W-:Y:S01]  /*1430*/  LEA R250, P0, R2, R239.reuse, 0x1 ;  /* 0x000000ef02fa7211 */ /* 0x080fe200078008ff */
[----:B------:R1:W-:Y:S01]  /*1440*/  STL.64 [R1+0x8], R30 ;  /* 0x0000081e01007387 */ /* 0x0003e20000100a00 */
[-C--:B------:R-:W-:Y:S02]  /*1450*/  LEA R248, P1, R10, R239.reuse, 0x1 ;  /* 0x000000ef0af87211 */ /* 0x080fe400078208ff */
[----:B0-----:R-:W-:Y:S02]  /*1460*/  LEA R28, P2, R9, R239, 0x1 ;  /* 0x000000ef091c7211 */ /* 0x001fe400078408ff */
[----:B------:R-:W-:Y:S02]  /*1470*/  LEA R17, R27, R16, 0x1 ;  /* 0x000000101b117211 */ /* 0x000fe400078e08ff */
[----:B------:R-:W-:-:S02]  /*1480*/  LEA.HI.X.SX32 R29, R9, R23, 0x1, P2 ;  /* 0x00000017091d7211 */ /* 0x000fc400010f0eff */
[----:B------:R-:W-:Y:S02]  /*1490*/  LEA R246, P2, R0, R239, 0x1 ;  /* 0x000000ef00f67211 */ /* 0x000fe400078408ff */
[-C--:B------:R-:W-:Y:S01]  /*14a0*/  LEA.HI.X.SX32 R251, R2, R23.reuse, 0x1, P0 ;  /* 0x0000001702fb7211 */ /* 0x080fe200000f0eff */
[----:B------:R1:W-:Y:S01]  /*14b0*/  STL.64 [R1], R28 ;  /* 0x0000001c01007387 */ /* 0x0003e20000100a00 */
[-C--:B------:R-:W-:Y:S02]  /*14c0*/  LEA.HI.X.SX32 R247, R0, R23.reuse, 0x1, P2 ;  /* 0x0000001700f77211 */ /* 0x080fe400010f0eff */
[----:B------:R-:W-:Y:S02]  /*14d0*/  LEA R0, R25, R8, 0x3 ;  /* 0x0000000819007211 */ /* 0x000fe400078e18ff */
[----:B------:R-:W-:Y:S02]  /*14e0*/  LEA.HI.X.SX32 R249, R10, R23, 0x1, P1 ;  /* 0x000000170af97211 */ /* 0x000fe400008f0eff */
[----:B------:R-:W-:-:S02]  /*14f0*/  LEA R238, P3, R0, R239, 0x1 ;  /* 0x000000ef00ee7211 */ /* 0x000fc400078608ff */
[-C--:B------:R-:W-:Y:S02]  /*1500*/  LEA R244, P0, R6, R239.reuse, 0x1 ;  /* 0x000000ef06f47211 */ /* 0x080fe400078008ff */
[-C--:B------:R-:W-:Y:S02]  /*1510*/  LEA R242, P1, R7, R239.reuse, 0x1 ;  /* 0x000000ef07f27211 */ /* 0x080fe400078208ff */
[----:B------:R-:W-:Y:S02]  /*1520*/  LEA R240, P2, R8, R239, 0x1 ;  /* 0x000000ef08f07211 */ /* 0x000fe400078408ff */
[----:B------:R-:W-:Y:S02]  /*1530*/  LEA.HI.X.SX32 R239, R0, R23, 0x1, P3 ;  /* 0x0000001700ef7211 */ /* 0x000fe400018f0eff */
[----:B------:R-:W-:Y:S02]  /*1540*/  LEA R0, R27, R17, 0x1 ;  /* 0x000000111b007211 */ /* 0x000fe400078e08ff */
[----:B------:R-:W-:-:S02]  /*1550*/  LEA.HI.X.SX32 R245, R6, R23, 0x1, P0 ;  /* 0x0000001706f57211 */ /* 0x000fc400000f0eff */
[----:B------:R-:W-:Y:S02]  /*1560*/  LEA R2, R27, R0, 0x1 ;  /* 0x000000001b027211 */ /* 0x000fe400078e08ff */
[----:B------:R-:W-:Y:S02]  /*1570*/  LEA.HI.X.SX32 R243, R7, R23, 0x1, P1 ;  /* 0x0000001707f37211 */ /* 0x000fe400008f0eff */
[----:B------:R-:W-:Y:S02]  /*1580*/  LEA R6, R27, R2, 0x1 ;  /* 0x000000021b067211 */ /* 0x000fe400078e08ff */
[----:B------:R-:W-:Y:S02]  /*1590*/  LEA R234, P1, R11, R195, 0x1 ;  /* 0x000000c30bea7211 */ /* 0x000fe400078208ff */
[----:B------:R-:W-:Y:S02]  /*15a0*/  LEA.HI.X.SX32 R241, R8, R23, 0x1, P2 ;  /* 0x0000001708f17211 */ /* 0x000fe400010f0eff */
[----:B------:R-:W-:-:S02]  /*15b0*/  LEA R236, P0, R13, R195, 0x1 ;  /* 0x000000c30dec7211 */ /* 0x000fc400078008ff */
[----:B------:R-:W-:Y:S02]  /*15c0*/  LEA R7, R27, R6, 0x1 ;  /* 0x000000061b077211 */ /* 0x000fe400078e08ff */
[----:B------:R-:W-:Y:S02]  /*15d0*/  LEA R232, P2, R12, R195, 0x1 ;  /* 0x000000c30ce87211 */ /* 0x000fe400078408ff */
[----:B------:R-:W-:Y:S02]  /*15e0*/  LEA.HI.X.SX32 R235, R11, R19, 0x1, P1 ;  /* 0x000000130beb7211 */ /* 0x000fe400008f0eff */
[----:B------:R-:W-:Y:S02]  /*15f0*/  LEA R228, P1, R15, R195, 0x1 ;  /* 0x000000c30fe47211 */ /* 0x000fe400078208ff */
[----:B------:R-:W-:Y:S02]  /*1600*/  LEA.HI.X.SX32 R237, R13, R19, 0x1, P0 ;  /* 0x000000130ded7211 */ /* 0x000fe400000f0eff */
[----:B------:R-:W-:-:S02]  /*1610*/  LEA R8, R27, R7, 0x1 ;  /* 0x000000071b087211 */ /* 0x000fc400078e08ff */
[----:B------:R-:W-:Y:S01]  /*1620*/  LEA.HI.X.SX32 R233, R12, R19, 0x1, P2 ;  /* 0x000000130ce97211 */ /* 0x000fe200010f0eff */
[----:B------:R-:W-:Y:S01]  /*1630*/  IMAD R12, R21, 0x110, RZ ;  /* 0x00000110150c7824 */ /* 0x000fe200078e02ff */
[-C--:B------:R-:W-:Y:S02]  /*1640*/  LEA R230, P0, R14, R195.reuse, 0x1 ;  /* 0x000000c30ee67211 */ /* 0x080fe400078008ff */
[----:B------:R-:W-:Y:S02]  /*1650*/  LEA R226, P2, R16, R195, 0x1 ;  /* 0x000000c310e27211 */ /* 0x000fe400078408ff */
[----:B------:R-:W-:Y:S02]  /*1660*/  LEA.HI.X.SX32 R229, R15, R19, 0x1, P1 ;  /* 0x000000130fe57211 */ /* 0x000fe400008f0eff */
[----:B------:R-:W-:Y:S02]  /*1670*/  LEA R222, P1, R0, R195, 0x1 ;  /* 0x000000c300de7211 */ /* 0x000fe400078208ff */
[----:B------:R-:W-:-:S02]  /*1680*/  LEA R9, R27, R8, 0x1 ;  /* 0x000000081b097211 */ /* 0x000fc400078e08ff */
[-C--:B------:R-:W-:Y:S02]  /*1690*/  LEA.HI.X.SX32 R231, R14, R19.reuse, 0x1, P0 ;  /* 0x000000130ee77211 */ /* 0x080fe400000f0eff */
[----:B------:R-:W-:Y:S02]  /*16a0*/  LEA.HI.X.SX32 R227, R16, R19, 0x1, P2 ;  /* 0x0000001310e37211 */ /* 0x000fe400010f0eff */
[-C--:B------:R-:W-:Y:S02]  /*16b0*/  LEA R224, P0, R17, R195.reuse, 0x1 ;  /* 0x000000c311e07211 */ /* 0x080fe400078008ff */
[----:B------:R-:W-:Y:S02]  /*16c0*/  LEA R220, P2, R2, R195, 0x1 ;  /* 0x000000c302dc7211 */ /* 0x000fe400078408ff */
[----:B------:R-:W-:Y:S02]  /*16d0*/  LEA.HI.X.SX32 R223, R0, R19, 0x1, P1 ;  /* 0x0000001300df7211 */ /* 0x000fe400008f0eff */
[----:B------:R-:W-:-:S02]  /*16e0*/  LEA R0, R27, R9, 0x1 ;  /* 0x000000091b007211 */ /* 0x000fc400078e08ff */
[-C--:B------:R-:W-:Y:S02]  /*16f0*/  LEA.HI.X.SX32 R225, R17, R19.reuse, 0x1, P0 ;  /* 0x0000001311e17211 */ /* 0x080fe400000f0eff */
[----:B------:R-:W-:Y:S02]  /*1700*/  LEA.HI.X.SX32 R221, R2, R19, 0x1, P2 ;  /* 0x0000001302dd7211 */ /* 0x000fe400010f0eff */
[C---:B------:R-:W-:Y:S02]  /*1710*/  LEA R218, P0, R6.reuse, R195, 0x1 ;  /* 0x000000c306da7211 */ /* 0x040fe400078008ff */
[C---:B------:R-:W-:Y:S02]  /*1720*/  LEA R2, R27.reuse, R0, 0x1 ;  /* 0x000000001b027211 */ /* 0x040fe400078e08ff */
[----:B------:R-:W-:Y:S02]  /*1730*/  LEA.HI.X.SX32 R219, R6, R19, 0x1, P0 ;  /* 0x0000001306db7211 */ /* 0x000fe400000f0eff */
[----:B------:R-:W-:-:S02]  /*1740*/  LEA R6, R27, R2, 0x1 ;  /* 0x000000021b067211 */ /* 0x000fc400078e08ff */
[CC--:B------:R-:W-:Y:S02]  /*1750*/  LEA R216, P1, R7.reuse, R195.reuse, 0x1 ;  /* 0x000000c307d87211 */ /* 0x0c0fe400078208ff */
[-C--:B------:R-:W-:Y:S02]  /*1760*/  LEA R214, P2, R8, R195.reuse, 0x1 ;  /* 0x000000c308d67211 */ /* 0x080fe400078408ff */
[----:B------:R-:W-:Y:S02]  /*1770*/  LEA R194, P3, R6, R195, 0x1 ;  /* 0x000000c306c27211 */ /* 0x000fe400078608ff */
[-C--:B------:R-:W-:Y:S02]  /*1780*/  LEA.HI.X.SX32 R217, R7, R19.reuse, 0x1, P1 ;  /* 0x0000001307d97211 */ /* 0x080fe400008f0eff */
[----:B------:R-:W-:Y:S02]  /*1790*/  LEA.HI.X.SX32 R215, R8, R19, 0x1, P2 ;  /* 0x0000001308d77211 */ /* 0x000fe400010f0eff */
[----:B------:R-:W-:-:S02]  /*17a0*/  LEA R212, P0, R9, R195, 0x1 ;  /* 0x000000c309d47211 */ /* 0x000fc400078008ff */
[-C--:B------:R-:W-:Y:S02]  /*17b0*/  LEA R198, P1, R0, R195.reuse, 0x1 ;  /* 0x000000c300c67211 */ /* 0x080fe400078208ff */
[----:B------:R-:W-:Y:S02]  /*17c0*/  LEA R196, P2, R2, R195, 0x1 ;  /* 0x000000c302c47211 */ /* 0x000fe400078408ff */
[----:B------:R-:W-:Y:S02]  /*17d0*/  LEA.HI.X.SX32 R195, R6, R19, 0x1, P3 ;  /* 0x0000001306c37211 */ /* 0x000fe400018f0eff */
[----:B------:R-:W-:Y:S02]  /*17e0*/  LOP3.LUT R6, R24, 0x30, RZ, 0xc0, !PT ;  /* 0x0000003018067812 */ /* 0x000fe400078ec0ff */
[----:B------:R-:W-:Y:S02]  /*17f0*/  LOP3.LUT R12, R12, 0x30, R22, 0x78, !PT ;  /* 0x000000300c0c7812 */ /* 0x000fe400078e7816 */
[----:B------:R-:W-:-:S02]  /*1800*/  LEA R6, R21, R6, 0x6 ;  /* 0x0000000615067211 */ /* 0x000fc400078e30ff */
[-C--:B------:R-:W-:Y:S02]  /*1810*/  LEA.HI.X.SX32 R213, R9, R19.reuse, 0x1, P0 ;  /* 0x0000001309d57211 */ /* 0x080fe400000f0eff */
[-C--:B------:R-:W-:Y:S02]  /*1820*/  LEA.HI.X.SX32 R199, R0, R19.reuse, 0x1, P1 ;  /* 0x0000001300c77211 */ /* 0x080fe400008f0eff */
[----:B------:R-:W-:Y:S02]  /*1830*/  LEA.HI.X.SX32 R197, R2, R19, 0x1, P2 ;  /* 0x0000001302c57211 */ /* 0x000fe400010f0eff */
[----:B------:R-:W-:Y:S02]  /*1840*/  LOP3.LUT R11, R6, 0x30, R22, 0x78, !PT ;  /* 0x00000030060b7812 */ /* 0x000fe400078e7816 */
[----:B------:R-:W-:Y:S02]  /*1850*/  MOV R19, 0xff800000 ;  /* 0xff80000000137802 */ /* 0x000fe40000000f00 */
[----:B------:R-:W-:-:S02]  /*1860*/  MOV R20, 0x3f800000 ;  /* 0x3f80000000147802 */ /* 0x000fc40000000f00 */
[----:B------:R-:W-:Y:S02]  /*1870*/  MOV R7, RZ ;  /* 0x000000ff00077202 */ /* 0x000fe40000000f00 */
[----:B------:R-:W-:Y:S02]  /*1880*/  MOV R2, RZ ;  /* 0x000000ff00027202 */ /* 0x000fe40000000f00 */
[----:B------:R-:W-:Y:S02]  /*1890*/  MOV R0, RZ ;  /* 0x000000ff00007202 */ /* 0x000fe40000000f00 */
[----:B------:R-:W-:Y:S02]  /*18a0*/  MOV R18, 0x3f800000 ;  /* 0x3f80000000127802 */ /* 0x000fe40000000f00 */
[----:B------:R-:W-:Y:S02]  /*18b0*/  MOV R16, 0x3f800000 ;  /* 0x3f80000000107802 */ /* 0x000fe40000000f00 */
[----:B------:R-:W-:-:S02]  /*18c0*/  MOV R14, 0x3f800000 ;  /* 0x3f800000000e7802 */ /* 0x000fc40000000f00 */
[----:B------:R-:W-:Y:S02]  /*18d0*/  MOV R17, 0xff800000 ;  /* 0xff80000000117802 */ /* 0x000fe40000000f00 */
[----:B------:R-:W-:Y:S02]  /*18e0*/  MOV R15, 0xff800000 ;  /* 0xff800000000f7802 */ /* 0x000fe40000000f00 */
[----:B------:R-:W-:Y:S02]  /*18f0*/  MOV R13, 0xff800000 ;  /* 0xff800000000d7802 */ /* 0x000fe40000000f00 */
[C---:B------:R-:W-:Y:S02]  /*1900*/  LOP3.LUT R8, R4.reuse, 0x20, RZ, 0x3c, !PT ;  /* 0x0000002004087812 */ /* 0x040fe400078e3cff */
[C---:B------:R-:W-:Y:S02]  /*1910*/  LOP3.LUT R6, R4.reuse, 0x40, RZ, 0x3c, !PT ;  /* 0x0000004004067812 */ /* 0x040fe400078e3cff */
[----:B------:R-:W-:-:S02]  /*1920*/  LOP3.LUT R252, R4, 0x60, RZ, 0x3c, !PT ;  /* 0x0000006004fc7812 */ /* 0x000fc400078e3cff */
[----:B-1----:R-:W-:Y:S02]  /*1930*/  LOP3.LUT R211, R12, 0x40, RZ, 0x3c, !PT ;  /* 0x000000400cd37812 */ /* 0x002fe400078e3cff */
.L_x_1:
[----:B------:R-:W2:Y:S04]  /*1940*/  LDL.64 R22, [R1+0x38] ;  /* 0x0000380001167983 */ /* 0x000ea80000100a00 */
[----:B------:R-:W3:Y:S04]  /*1950*/  LDL.64 R8, [R1+0x40] ;  /* 0x0000400001087983 */ /* 0x000ee80000100a00 */
[----:B------:R-:W4:Y:S04]  /*1960*/  LDL.64 R24, [R1+0x30] ;  /* 0x0000300001187983 */ /* 0x000f280000100a00 */
[----:B------:R-:W5:Y:S04]  /*1970*/  LDL.64 R26, [R1+0x28] ;  /* 0x00002800011a7983 */ /* 0x000f680000100a00 */
[----:B------:R-:W5:Y:S04]  /*1980*/  LDL.64 R28, [R1+0x20] ;  /* 0x00002000011c7983 */ /* 0x000f680000100a00 */
[----:B------:R-:W5:Y:S04]  /*1990*/  LDL.64 R30, [R1+0x18] ;  /* 0x00001800011e7983 */ /* 0x000f680000100a00 */
[----:B------:R-:W5:Y:S04]  /*19a0*/  LDL.64 R32, [R1+0x10] ;  /* 0x0000100001207983 */ /* 0x000f680000100a00 */
[----:B------:R-:W5:Y:S04]  /*19b0*/  LDL.64 R34, [R1+0x8] ;  /* 0x0000080001227983 */ /* 0x000f680000100a00 */
[----:B------:R-:W5:Y:S01]  /*19c0*/  LDL.64 R36, [R1] ;  /* 0x0000000001247983 */ /* 0x000f620000100a00 */
[----:B------:R-:W-:-:S06]  /*19d0*/  IMAD.WIDE R38, R7, 0x2, R250 ;  /* 0x0000000207267825 */ /* 0x000fcc00078e02fa */
[----:B------:R-:W5:Y:S01]  /*19e0*/  LDG.E.U16 R38, [R38.64] ;  /* 0x0000000426267981 */ /* 0x000f62000c1e1500 */
[----:B--2---:R-:W-:-:S04]  /*19f0*/  IMAD.WIDE R22, R7, 0x2, R22 ;  /* 0x0000000207167825 */ /* 0x004fc800078e0216 */
[C---:B---3--:R-:W-:Y:S01]  /*1a00*/  IMAD.WIDE R8, R7.reuse, 0x2, R8 ;  /* 0x0000000207087825 */ /* 0x048fe200078e0208 */
[----:B------:R0:W2:Y:S03]  /*1a10*/  LDG.E.U16 R10, [R22.64] ;  /* 0x00000004160a7981 */ /* 0x0000a6000c1e1500 */
[C---:B----4-:R-:W-:Y:S01]  /*1a20*/  IMAD.WIDE R24, R7.reuse, 0x2, R24 ;  /* 0x0000000207187825 */ /* 0x050fe200078e0218 */
[----:B------:R1:W3:Y:S03]  /*1a30*/  LDG.E.U16 R6, [R8.64] ;  /* 0x0000000408067981 */ /* 0x0002e6000c1e1500 */
[C---:B-----5:R-:W-:Y:S01]  /*1a40*/  IMAD.WIDE R26, R7.reuse, 0x2, R26 ;  /* 0x00000002071a7825 */ /* 0x060fe200078e021a */
[----:B------:R4:W5:Y:S03]  /*1a50*/  LDG.E.U16 R40, [R24.64] ;  /* 0x0000000418287981 */ /* 0x000966000c1e1500 */
[C---:B------:R-:W-:Y:S01]  /*1a60*/  IMAD.WIDE R28, R7.reuse, 0x2, R28 ;  /* 0x00000002071c7825 */ /* 0x040fe200078e021c */
[----:B------:R0:W5:Y:S03]  /*1a70*/  LDG.E.U16 R42, [R26.64] ;  /* 0x000000041a2a7981 */ /* 0x000166000c1e1500 */
[C---:B------:R-:W-:Y:S01]  /*1a80*/  IMAD.WIDE R30, R7.reuse, 0x2, R30 ;  /* 0x00000002071e7825 */ /* 0x040fe200078e021e */
[----:B------:R0:W5:Y:S03]  /*1a90*/  LDG.E.U16 R44, [R28.64] ;  /* 0x000000041c2c7981 */ /* 0x000166000c1e1500 */
[C---:B------:R-:W-:Y:S01]  /*1aa0*/  IMAD.WIDE R32, R7.reuse, 0x2, R32 ;  /* 0x0000000207207825 */ /* 0x040fe200078e0220 */
[----:B------:R0:W5:Y:S03]  /*1ab0*/  LDG.E.U16 R46, [R30.64] ;  /* 0x000000041e2e7981 */ /* 0x000166000c1e1500 */
[----:B------:R-:W-:-:S02]  /*1ac0*/  IMAD.WIDE R34, R7, 0x2, R34 ;  /* 0x0000000207227825 */ /* 0x000fc400078e0222 */
[----:B------:R-:W5:Y:S02]  /*1ad0*/  LDG.E.U16 R32, [R32.64] ;  /* 0x0000000420207981 */ /* 0x000f64000c1e1500 */
[C---:B------:R-:W-:Y:S02]  /*1ae0*/  IMAD.WIDE R36, R7.reuse, 0x2, R36 ;  /* 0x0000000207247825 */ /* 0x040fe400078e0224 */
[----:B------:R-:W5:Y:S02]  /*1af0*/  LDG.E.U16 R34, [R34.64] ;  /* 0x0000000422227981 */ /* 0x000f64000c1e1500 */
[C---:B0-----:R-:W-:Y:S02]  /*1b00*/  IMAD.WIDE R22, R7.reuse, 0x2, R246 ;  /* 0x0000000207167825 */ /* 0x041fe400078e02f6 */
[----:B------:R-:W5:Y:S02]  /*1b10*/  LDG.E.U16 R36, [R36.64] ;  /* 0x0000000424247981 */ /* 0x000f64000c1e1500 */
[----:B-1----:R-:W-:-:S02]  /*1b20*/  IMAD.WIDE R8, R7, 0x2, R248 ;  /* 0x0000000207087825 */ /* 0x002fc400078e02f8 */
[----:B------:R-:W5:Y:S02]  /*1b30*/  LDG.E.U16 R22, [R22.64] ;  /* 0x0000000416167981 */ /* 0x000f64000c1e1500 */
[C---:B----4-:R-:W-:Y:S02]  /*1b40*/  IMAD.WIDE R24, R7.reuse, 0x2, R244 ;  /* 0x0000000207187825 */ /* 0x050fe400078e02f4 */
[----:B------:R0:W4:Y:S02]  /*1b50*/  LDG.E.U16 R48, [R8.64] ;  /* 0x0000000408307981 */ /* 0x000124000c1e1500 */
[C---:B------:R-:W-:Y:S02]  /*1b60*/  IMAD.WIDE R26, R7.reuse, 0x2, R242 ;  /* 0x00000002071a7825 */ /* 0x040fe400078e02f2 */
[----:B------:R1:W4:Y:S02]  /*1b70*/  LDG.E.U16 R52, [R24.64] ;  /* 0x0000000418347981 */ /* 0x000324000c1e1500 */
[----:B------:R-:W-:-:S02]  /*1b80*/  IMAD.WIDE R28, R7, 0x2, R240 ;  /* 0x00000002071c7825 */ /* 0x000fc400078e02f0 */
[----:B------:R0:W4:Y:S02]  /*1b90*/  LDG.E.U16 R54, [R26.64] ;  /* 0x000000041a367981 */ /* 0x000124000c1e1500 */
[----:B------:R-:W-:Y:S02]  /*1ba0*/  IMAD.WIDE R30, R7, 0x2, R238 ;  /* 0x00000002071e7825 */ /* 0x000fe400078e02ee */
[----:B------:R1:W4:Y:S04]  /*1bb0*/  LDG.E.U16 R56, [R28.64] ;  /* 0x000000041c387981 */ /* 0x000328000c1e1500 */
[----:B------:R1:W4:Y:S04]  /*1bc0*/  LDG.E.U16 R58, [R30.64] ;  /* 0x000000041e3a7981 */ /* 0x000328000c1e1500 */
[----:B------:R-:W-:Y:S01]  /*1bd0*/  BAR.SYNC.DEFER_BLOCKING 0x0 ;  /* 0x0000000000007b1d */ /* 0x000fe20000010000 */
[----:B0-----:R-:W-:-:S05]  /*1be0*/  IMAD.WIDE R8, R2, 0x2, R236 ;  /* 0x0000000202087825 */ /* 0x001fca00078e02ec */
[----:B------:R0:W-:Y:S01]  /*1bf0*/  STS.U16 [R3+0x5200], R38 ;  /* 0x0052002603007388 */ /* 0x0001e20000000400 */
[----:B------:R-:W-:-:S04]  /*1c00*/  IMAD.WIDE R26, R2, 0x2, R228 ;  /* 0x00000002021a7825 */ /* 0x000fc800078e02e4 */
[----:B-1----:R-:W-:-:S04]  /*1c10*/  IMAD.WIDE R30, R2, 0x2, R220 ;  /* 0x00000002021e7825 */ /* 0x002fc800078e02dc */
[----:B------:R-:W-:-:S04]  /*1c20*/  IMAD.WIDE R24, R2, 0x2, R234 ;  /* 0x0000000202187825 */ /* 0x000fc800078e02ea */
[----:B------:R-:W-:-:S04]  /*1c30*/  IMAD.WIDE R28, R2, 0x2, R226 ;  /* 0x00000002021c7825 */ /* 0x000fc800078e02e2 */
[C---:B0-----:R-:W-:Y:S01]  /*1c40*/  IMAD.WIDE R38, R2.reuse, 0x2, R198 ;  /* 0x0000000202267825 */ /* 0x041fe200078e02c6 */
[----:B--2---:R-:W-:Y:S04]  /*1c50*/  STS.U16 [R3+0x4200], R10 ;  /* 0x0042000a03007388 */ /* 0x004fe80000000400 */
[----:B---3--:R-:W-:Y:S04]  /*1c60*/  STS.U16 [R3+0x4000], R6 ;  /* 0x0040000603007388 */ /* 0x008fe80000000400 */
[----:B-----5:R-:W-:Y:S04]  /*1c70*/  STS.U16 [R3+0x4400], R40 ;  /* 0x0044002803007388 */ /* 0x020fe80000000400 */
[----:B------:R-:W-:Y:S04]  /*1c80*/  STS.U16 [R3+0x4600], R42 ;  /* 0x0046002a03007388 */ /* 0x000fe80000000400 */
[----:B------:R-:W-:Y:S04]  /*1c90*/  STS.U16 [R3+0x4800], R44 ;  /* 0x0048002c03007388 */ /* 0x000fe80000000400 */
[----:B------:R-:W-:Y:S04]  /*1ca0*/  STS.U16 [R3+0x4a00], R46 ;  /* 0x004a002e03007388 */ /* 0x000fe80000000400 */
[----:B------:R-:W-:Y:S04]  /*1cb0*/  STS.U16 [R3+0x4c00], R32 ;  /* 0x004c002003007388 */ /* 0x000fe80000000400 */
[----:B------:R-:W-:Y:S04]  /*1cc0*/  STS.U16 [R3+0x4e00], R34 ;  /* 0x004e002203007388 */ /* 0x000fe80000000400 */
[----:B------:R0:W-:Y:S04]  /*1cd0*/  STS.U16 [R3+0x5000], R36 ;  /* 0x0050002403007388 */ /* 0x0001e80000000400 */
[----:B------:R-:W-:Y:S04]  /*1ce0*/  STS.U16 [R3+0x5600], R22 ;  /* 0x0056001603007388 */ /* 0x000fe80000000400 */
[----:B----4-:R1:W-:Y:S04]  /*1cf0*/  STS.U16 [R3+0x5400], R48 ;  /* 0x0054003003007388 */ /* 0x0103e80000000400 */
[----:B------:R-:W-:Y:S04]  /*1d00*/  STS.U16 [R3+0x5800], R52 ;  /* 0x0058003403007388 */ /* 0x000fe80000000400 */
[----:B------:R-:W-:Y:S04]  /*1d10*/  STS.U16 [R3+0x5a00], R54 ;  /* 0x005a003603007388 */ /* 0x000fe80000000400 */
[----:B------:R2:W-:Y:S04]  /*1d20*/  STS.U16 [R3+0x5c00], R56 ;  /* 0x005c003803007388 */ /* 0x0005e80000000400 */
[----:B------:R-:W-:Y:S04]  /*1d30*/  STS.U16 [R3+0x5e00], R58 ;  /* 0x005e003a03007388 */ /* 0x000fe80000000400 */
[----:B------:R-:W-:Y:S01]  /*1d40*/  BAR.SYNC.DEFER_BLOCKING 0x0 ;  /* 0x0000000000007b1d */ /* 0x000fe20000010000 */
[----:B0-----:R-:W-:-:S04]  /*1d50*/  IMAD.WIDE R36, R2, 0x2, R212 ;  /* 0x0000000202247825 */ /* 0x001fc800078e02d4 */
[----:B-1----:R-:W-:-:S04]  /*1d60*/  IMAD.WIDE R48, R2, 0x2, R232 ;  /* 0x0000000202307825 */ /* 0x002fc800078e02e8 */
[----:B------:R-:W-:-:S04]  /*1d70*/  IMAD.WIDE R32, R2, 0x2, R218 ;  /* 0x0000000202207825 */ /* 0x000fc800078e02da */
[----:B------:R-:W-:-:S04]  /*1d80*/  IMAD.WIDE R22, R2, 0x2, R224 ;  /* 0x0000000202167825 */ /* 0x000fc800078e02e0 */
[----:B------:R-:W-:-:S04]  /*1d90*/  IMAD.WIDE R34, R2, 0x2, R216 ;  /* 0x0000000202227825 */ /* 0x000fc800078e02d8 */
[C---:B------:R-:W-:Y:S01]  /*1da0*/  IMAD.WIDE R40, R2.reuse, 0x2, R196 ;  /* 0x0000000202287825 */ /* 0x040fe200078e02c4 */
[----:B------:R0:W3:Y:S04]  /*1db0*/  LDG.E.U16 R51, [R8.64] ;  /* 0x0000000408337981 */ /* 0x0000e8000c1e1500 */
[----:B------:R1:W4:Y:S04]  /*1dc0*/  LDG.E.U16 R57, [R26.64] ;  /* 0x000000041a397981 */ /* 0x000328000c1e1500 */
[----:B------:R5:W4:Y:S04]  /*1dd0*/  LDG.E.U16 R59, [R30.64] ;  /* 0x000000041e3b7981 */ /* 0x000b28000c1e1500 */
[----:B------:R0:W4:Y:S04]  /*1de0*/  LDG.E.U16 R61, [R36.64] ;  /* 0x00000004243d7981 */ /* 0x000128000c1e1500 */
[----:B------:R0:W4:Y:S04]  /*1df0*/  LDG.E.U16 R50, [R24.64] ;  /* 0x0000000418327981 */ /* 0x000128000c1e1500 */
[----:B--2---:R2:W4:Y:S04]  /*1e00*/  LDG.E.U16 R56, [R28.64] ;  /* 0x000000041c387981 */ /* 0x004528000c1e1500 */
[----:B------:R0:W4:Y:S04]  /*1e10*/  LDG.E.U16 R48, [R48.64] ;  /* 0x0000000430307981 */ /* 0x000128000c1e1500 */
[----:B------:R1:W4:Y:S04]  /*1e20*/  LDG.E.U16 R10, [R32.64] ;  /* 0x00000004200a7981 */ /* 0x000328000c1e1500 */
[----:B------:R1:W4:Y:S04]  /*1e30*/  LDG.E.U16 R22, [R22.64] ;  /* 0x0000000416167981 */ /* 0x000328000c1e1500 */
[----:B0-----:R0:W4:Y:S04]  /*1e40*/  LDG.E.U16 R49, [R38.64] ;  /* 0x0000000426317981 */ /* 0x001128000c1e1500 */
[----:B------:R0:W4:Y:S04]  /*1e50*/  LDG.E.U16 R6, [R34.64] ;  /* 0x0000000422067981 */ /* 0x000128000c1e1500 */
[----:B------:R0:W4:Y:S01]  /*1e60*/  LDG.E.U16 R8, [R40.64] ;  /* 0x0000000428087981 */ /* 0x000122000c1e1500 */
[----:B--2---:R-:W-:-:S03]  /*1e70*/  IMAD.WIDE R28, R2, 0x2, R214 ;  /* 0x00000002021c7825 */ /* 0x004fc600078e02d6 */
[----:B------:R-:W-:Y:S01]  /*1e80*/  LDSM.16.MT88.4 R200, [R5] ;  /* 0x0000000005c8783b */ /* 0x000fe20000004200 */
[----:B-----5:R-:W-:-:S03]  /*1e90*/  IMAD.WIDE R30, R2, 0x2, R194 ;  /* 0x00000002021e7825 */ /* 0x020fc600078e02c2 */
[----:B------:R2:W5:Y:S04]  /*1ea0*/  LDG.E.U16 R9, [R28.64] ;  /* 0x000000041c097981 */ /* 0x000568000c1e1500 */
[----:B------:R2:W5:Y:S01]  /*1eb0*/  LDG.E.U16 R21, [R30.64] ;  /* 0x000000041e157981 */ /* 0x000562000c1e1500 */
[----:B------:R-:W-:-:S03]  /*1ec0*/  IMAD.WIDE R24, R2, 0x2, R230 ;  /* 0x0000000202187825 */ /* 0x000fc600078e02e6 */
[----:B------:R-:W0:Y:S01]  /*1ed0*/  LDSM.16.M88.4 R140, [R11+0x4000] ;  /* 0x004000000b8c783b */ /* 0x000e220000000200 */
[----:B-1----:R-:W-:-:S03]  /*1ee0*/  IMAD.WIDE R26, R2, 0x2, R222 ;  /* 0x00000002021a7825 */ /* 0x002fc600078e02de */
[----:B------:R-:W1:Y:S04]  /*1ef0*/  LDSM.16.M88.4 R144, [R11+0x4200] ;  /* 0x004200000b90783b */ /* 0x000e680000000200 */
[----:B------:R-:W0:Y:S04]  /*1f00*/  LDSM.16.M88.4 R88, [R11+0x4400] ;  /* 0x004400000b58783b */ /* 0x000e280000000200 */
[----:B------:R-:W1:Y:S04]  /*1f10*/  LDSM.16.M88.4 R84, [R11+0x4600] ;  /* 0x004600000b54783b */ /* 0x000e680000000200 */
[----:B------:R-:W1:Y:S04]  /*1f20*/  LDSM.16.M88.4 R112, [R11+0x4800] ;  /* 0x004800000b70783b */ /* 0x000e680000000200 */
[----:B------:R-:W1:Y:S04]  /*1f30*/  LDSM.16.M88.4 R100, [R11+0x4a00] ;  /* 0x004a00000b64783b */ /* 0x000e680000000200 */
[----:B------:R-:W1:Y:S04]  /*1f40*/  LDSM.16.M88.4 R72, [R11+0x4c00] ;  /* 0x004c00000b48783b */ /* 0x000e680000000200 */
[----:B------:R-:W1:Y:S04]  /*1f50*/  LDSM.16.M88.4 R76, [R11+0x4e00] ;  /* 0x004e00000b4c783b */ /* 0x000e680000000200 */
[----:B------:R-:W1:Y:S04]  /*1f60*/  LDSM.16.M88.4 R108, [R11+0x5000] ;  /* 0x005000000b6c783b */ /* 0x000e680000000200 */
[----:B------:R-:W1:Y:S04]  /*1f70*/  LDSM.16.M88.4 R92, [R11+0x5200] ;  /* 0x005200000b5c783b */ /* 0x000e680000000200 */
[----:B------:R-:W1:Y:S04]  /*1f80*/  LDSM.16.M88.4 R104, [R11+0x5400] ;  /* 0x005400000b68783b */ /* 0x000e680000000200 */
[----:B------:R-:W-:Y:S04]  /*1f90*/  LDSM.16.M88.4 R52, [R11+0x5600] ;  /* 0x005600000b34783b */ /* 0x000fe80000000200 */
[----:B0-----:R-:W-:Y:S04]  /*1fa0*/  LDSM.16.M88.4 R40, [R11+0x5800] ;  /* 0x005800000b28783b */ /* 0x001fe80000000200 */
[----:B------:R-:W-:Y:S04]  /*1fb0*/  LDSM.16.M88.4 R32, [R11+0x5a00] ;  /* 0x005a00000b20783b */ /* 0x000fe80000000200 */
[----:B------:R-:W0:Y:S04]  /*1fc0*/  LDSM.16.M88.4 R36, [R11+0x5c00] ;  /* 0x005c00000b24783b */ /* 0x000e280000000200 */
[----:B------:R-:W-:Y:S04]  /*1fd0*/  LDSM.16.M88.4 R172, [R11+0x5e00] ;  /* 0x005e00000bac783b */ /* 0x000fe80000000200 */
[----:B------:R0:W5:Y:S04]  /*1fe0*/  LDG.E.U16 R23, [R24.64] ;  /* 0x0000000418177981 */ /* 0x000168000c1e1500 */
[----:B------:R0:W5:Y:S04]  /*1ff0*/  LDG.E.U16 R193, [R26.64] ;  /* 0x000000041ac17981 */ /* 0x000168000c1e1500 */
[----:B--2---:R-:W2:Y:S04]  /*2000*/  LDSM.16.MT88.4 R28, [R5+0x2000] ;  /* 0x00200000051c783b */ /* 0x004ea80000004200 */
[----:B------:R-:W2:Y:S04]  /*2010*/  LDSM.16.MT88.4 R188, [R5+0x100] ;  /* 0x0001000005bc783b */ /* 0x000ea80000004200 */
[----:B------:R-:W2:Y:S04]  /*2020*/  LDSM.16.MT88.4 R44, [R5+0x2100] ;  /* 0x00210000052c783b */ /* 0x000ea80000004200 */
[----:B------:R-:W-:Y:S01]  /*2030*/  BAR.SYNC.DEFER_BLOCKING 0x0 ;  /* 0x0000000000007b1d */ /* 0x000fe20000010000 */
[----:B------:R-:W-:-:S02]  /*2040*/  LOP3.LUT R62, R4, 0x20, RZ, 0x3c, !PT ;  /* 0x00000020043e7812 */ /* 0x000fc400078e3cff */
[----:B------:R-:W-:Y:S01]  /*2050*/  LOP3.LUT R60, R4, 0x40, RZ, 0x3c, !PT ;  /* 0x00000040043c7812 */ /* 0x000fe200078e3cff */
[C---:B------:R-:W-:Y:S08]  /*2060*/  HMMA.16816.F32.BF16 R160, R200.reuse, R140, RZ ;  /* 0x0000008cc8a0723c */ /* 0x040ff000000418ff */
[C---:B-1----:R-:W-:Y:S08]  /*2070*/  HMMA.16816.F32.BF16 R156, R200.reuse, R144, RZ ;  /* 0x00000090c89c723c */ /* 0x042ff000000418ff */
[C---:B------:R-:W-:Y:S08]  /*2080*/  HMMA.16816.F32.BF16 R124, R200.reuse, R88, RZ ;  /* 0x00000058c87c723c */ /* 0x040ff000000418ff */
[C---:B0-----:R-:W-:Y:S08]  /*2090*/  HMMA.16816.F32.BF16 R24, R200.reuse, R84, RZ ;  /* 0x00000054c818723c */ /* 0x041ff000000418ff */
[C---:B------:R-:W-:Y:S08]  /*20a0*/  HMMA.16816.F32.BF16 R68, R200.reuse, R112, RZ ;  /* 0x00000070c844723c */ /* 0x040ff000000418ff */
[C---:B------:R-:W-:Y:S08]  /*20b0*/  HMMA.16816.F32.BF16 R136, R200.reuse, R100, RZ ;  /* 0x00000064c888723c */ /* 0x040ff000000418ff */
[C---:B------:R-:W-:Y:S08]  /*20c0*/  HMMA.16816.F32.BF16 R132, R200.reuse, R72, RZ ;  /* 0x00000048c884723c */ /* 0x040ff000000418ff */
[C---:B------:R-:W-:Y:S08]  /*20d0*/  HMMA.16816.F32.BF16 R80, R200.reuse, R76, RZ ;  /* 0x0000004cc850723c */ /* 0x040ff000000418ff */
[C---:B------:R-:W-:Y:S08]  /*20e0*/  HMMA.16816.F32.BF16 R128, R200.reuse, R108, RZ ;  /* 0x0000006cc880723c */ /* 0x040ff000000418ff */
[C---:B------:R-:W-:Y:S08]  /*20f0*/  HMMA.16816.F32.BF16 R120, R200.reuse, R92, RZ ;  /* 0x0000005cc878723c */ /* 0x040ff000000418ff */
[C---:B------:R-:W-:Y:S08]  /*2100*/  HMMA.16816.F32.BF16 R64, R200.reuse, R104, RZ ;  /* 0x00000068c840723c */ /* 0x040ff000000418ff */
[----:B------:R-:W-:Y:S08]  /*2110*/  HMMA.16816.F32.BF16 R96, R200, R36, RZ ;  /* 0x00000024c860723c */ /* 0x000ff000000418ff */
[C---:B--2---:R-:W-:Y:S08]  /*2120*/  HMMA.16816.F32.BF16 R160, R28.reuse, R142, R160 ;  /* 0x0000008e1ca0723c */ /* 0x044ff000000418a0 */
[C---:B------:R-:W-:Y:S08]  /*2130*/  HMMA.16816.F32.BF16 R156, R28.reuse, R146, R156 ;  /* 0x000000921c9c723c */ /* 0x040ff0000004189c */
[----:B------:R-:W-:Y:S01]  /*2140*/  HMMA.16816.F32.BF16 R124, R28, R90, R124 ;  /* 0x0000005a1c7c723c */ /* 0x000fe2000004187c */
[----:B---3--:R-:W-:Y:S04]  /*2150*/  STS.U16 [R4+0x4000], R51 ;  /* 0x0040003304007388 */ /* 0x008fe80000000400 */
[----:B----4-:R-:W-:Y:S04]  /*2160*/  STS.U16 [R4+0x4800], R57 ;  /* 0x0048003904007388 */ /* 0x010fe80000000400 */
[----:B------:R-:W-:Y:S04]  /*2170*/  STS.U16 [R4+0x5000], R59 ;  /* 0x0050003b04007388 */ /* 0x000fe80000000400 */
[----:B------:R-:W-:Y:S04]  /*2180*/  STS.U16 [R4+0x5800], R61 ;  /* 0x0058003d04007388 */ /* 0x000fe80000000400 */
[----:B------:R-:W-:Y:S04]  /*2190*/  STS.U16 [R62+0x4200], R50 ;  /* 0x004200323e007388 */ /* 0x000fe80000000400 */
[----:B------:R0:W-:Y:S04]  /*21a0*/  STS.U16 [R62+0x4a00], R56 ;  /* 0x004a00383e007388 */ /* 0x0001e80000000400 */
[----:B------:R-:W-:Y:S01]  /*21b0*/  STS.U16 [R62+0x5200], R10 ;  /* 0x0052000a3e007388 */ /* 0x000fe20000000400 */
[C---:B0-----:R-:W-:Y:S03]  /*21c0*/  HMMA.16816.F32.BF16 R56, R200.reuse, R40, RZ ;  /* 0x00000028c838723c */ /* 0x041fe600000418ff */
[----:B------:R-:W-:Y:S04]  /*21d0*/  STS.U16 [R62+0x5a00], R49 ;  /* 0x005a00313e007388 */ /* 0x000fe80000000400 */
[----:B------:R0:W-:Y:S04]  /*21e0*/  STS.U16 [R60+0x4400], R48 ;  /* 0x004400303c007388 */ /* 0x0001e80000000400 */
[----:B------:R-:W-:Y:S04]  /*21f0*/  STS.U16 [R60+0x4c00], R22 ;  /* 0x004c00163c007388 */ /* 0x000fe80000000400 */
[----:B------:R-:W-:Y:S01]  /*2200*/  STS.U16 [R60+0x5400], R6 ;  /* 0x005400063c007388 */ /* 0x000fe20000000400 */
[C---:B0-----:R-:W-:Y:S03]  /*2210*/  HMMA.16816.F32.BF16 R48, R200.reuse, R32, RZ ;  /* 0x00000020c830723c */ /* 0x041fe600000418ff */
[----:B------:R0:W-:Y:S05]  /*2220*/  STS.U16 [R60+0x5c00], R8 ;  /* 0x005c00083c007388 */ /* 0x0001ea0000000400 */
[C---:B0-----:R-:W-:Y:S08]  /*2230*/  HMMA.16816.F32.BF16 R60, R200.reuse, R52, RZ ;  /* 0x00000034c83c723c */ /* 0x041ff000000418ff */
[----:B------:R-:W-:Y:S08]  /*2240*/  HMMA.16816.F32.BF16 R200, R200, R172, RZ ;  /* 0x000000acc8c8723c */ /* 0x000ff000000418ff */
[C---:B------:R-:W-:Y:S08]  /*2250*/  HMMA.16816.F32.BF16 R24, R28.reuse, R86, R24 ;  /* 0x000000561c18723c */ /* 0x040ff00000041818 */
        /* <DEDUP_REMOVED lines=11> */
[----:B------:R-:W-:Y:S08]  /*2310*/  HMMA.16816.F32.BF16 R28, R28, R174, R200 ;  /* 0x000000ae1c1c723c */ /* 0x000ff000000418c8 */
[----:B------:R-:W-:Y:S11]  /*2320*/  HMMA.16816.F32.BF16 R200, R188, R140, RZ ;  /* 0x0000008cbcc8723c */ /* 0x000ff600000418ff */
[----:B------:R-:W-:Y:S11]  /*2330*/  @!UPT UIADD3 URZ, URZ, URZ, URZ ;  /* 0x0000003f3f3ff290 */ /* 0x000ff6000fffe03f */
[----:B------:R-:W-:Y:S02]  /*2340*/  @!UPT UIADD3 URZ, URZ, URZ, URZ ;  /* 0x0000003f3f3ff290 */ /* 0x000fe4000fffe03f */
[----:B------:R-:W-:Y:S08]  /*2350*/  HMMA.16816.F32.BF16 R140, R44, R142, R200 ;  /* 0x0000008e2c8c723c */ /* 0x000ff000000418c8 */
[----:B------:R-:W-:Y:S01]  /*2360*/  HMMA.16816.F32.BF16 R200, R188, R144, RZ ;  /* 0x00000090bcc8723c */ /* 0x000fe200000418ff */
[----:B------:R-:W-:Y:S02]  /*2370*/  FMUL R6, R160, c[0x0][0x188] ;  /* 0x00006200a0067a20 */ /* 0x000fe40000400000 */
[----:B------:R-:W-:Y:S01]  /*2380*/  FMUL R8, R161, c[0x0][0x188] ;  /* 0x00006200a1087a20 */ /* 0x000fe20000400000 */
[----:B-----5:R0:W-:Y:S11]  /*2390*/  STS.U16 [R252+0x5600], R9 ;  /* 0x00560009fc007388 */ /* 0x0201f60000000400 */
[----:B------:R-:W-:Y:S09]  /*23a0*/  @!UPT UIADD3 URZ, URZ, URZ, URZ ;  /* 0x0000003f3f3ff290 */ /* 0x000ff2000fffe03f */
[----:B------:R-:W-:Y:S08]  /*23b0*/  HMMA.16816.F32.BF16 R144, R44, R146, R200 ;  /* 0x000000922c90723c */ /* 0x000ff000000418c8 */
[----:B------:R-:W-:Y:S01]  /*23c0*/  HMMA.16816.F32.BF16 R200, R188, R88, RZ ;  /* 0x00000058bcc8723c */ /* 0x000fe200000418ff */
[----:B------:R1:W-:Y:S01]  /*23d0*/  STS.U16 [R252+0x5e00], R21 ;  /* 0x005e0015fc007388 */ /* 0x0003e20000000400 */
[----:B0-----:R-:W-:Y:S01]  /*23e0*/  FMUL R9, R163, c[0x0][0x188] ;  /* 0x00006200a3097a20 */ /* 0x001fe20000400000 */
[----:B------:R-:W-:Y:S01]  /*23f0*/  FMNMX R6, R6, R8, !PT ;  /* 0x0000000806067209 */ /* 0x000fe20007800000 */
[----:B------:R-:W-:-:S02]  /*2400*/  FMUL R22, R140, c[0x0][0x188] ;  /* 0x000062008c167a20 */ /* 0x000fc40000400000 */
[----:B------:R-:W-:Y:S02]  /*2410*/  FMUL R8, R141, c[0x0][0x188] ;  /* 0x000062008d087a20 */ /* 0x000fe40000400000 */
[----:B-1----:R-:W-:-:S03]  /*2420*/  FMUL R21, R162, c[0x0][0x188] ;  /* 0x00006200a2157a20 */ /* 0x002fc60000400000 */
[----:B------:R-:W-:Y:S01]  /*2430*/  FMNMX R22, R22, R8, !PT ;  /* 0x0000000816167209 */ /* 0x000fe20007800000 */
[----:B------:R-:W-:Y:S01]  /*2440*/  FMUL R10, R142, c[0x0][0x188] ;  /* 0x000062008e0a7a20 */ /* 0x000fe20000400000 */
[----:B------:R-:W-:Y:S01]  /*2450*/  FMNMX R21, R21, R9, !PT ;  /* 0x0000000915157209 */ /* 0x000fe20007800000 */
[----:B------:R-:W-:Y:S02]  /*2460*/  FMUL R9, R143, c[0x0][0x188] ;  /* 0x000062008f097a20 */ /* 0x000fe40000400000 */
[----:B------:R-:W-:-:S08]  /*2470*/  FMUL R8, R156, c[0x0][0x188] ;  /* 0x000062009c087a20 */ /* 0x000fd00000400000 */
[----:B------:R-:W-:Y:S01]  /*2480*/  HMMA.16816.F32.BF16 R88, R44, R90, R200 ;  /* 0x0000005a2c58723c */ /* 0x000fe200000418c8 */
[----:B------:R-:W-:Y:S01]  /*2490*/  FMNMX R10, R10, R9, !PT ;  /* 0x000000090a0a7209 */ /* 0x000fe20007800000 */
[----:B------:R-:W-:-:S06]  /*24a0*/  FMUL R9, R158, c[0x0][0x188] ;  /* 0x000062009e097a20 */ /* 0x000fcc0000400000 */
[----:B------:R-:W-:Y:S01]  /*24b0*/  HMMA.16816.F32.BF16 R200, R188, R84, RZ ;  /* 0x00000054bcc8723c */ /* 0x000fe200000418ff */
[----:B------:R-:W-:Y:S01]  /*24c0*/  FMNMX R6, R8, R6, !PT ;  /* 0x0000000608067209 */ /* 0x000fe20007800000 */
[----:B------:R-:W-:Y:S01]  /*24d0*/  FMUL R8, R144, c[0x0][0x188] ;  /* 0x0000620090087a20 */ /* 0x000fe20000400000 */
[----:B------:R-:W-:Y:S01]  /*24e0*/  FMNMX R21, R9, R21, !PT ;  /* 0x0000001509157209 */ /* 0x000fe20007800000 */
[----:B------:R-:W-:-:S03]  /*24f0*/  FMUL R9, R146, c[0x0][0x188] ;  /* 0x0000620092097a20 */ /* 0x000fc60000400000 */
        /* <DEDUP_REMOVED lines=9> */
[----:B------:R-:W-:-:S04]  /*2590*/  FMUL R8, R124, c[0x0][0x188] ;  /* 0x000062007c087a20 */ /* 0x000fc80000400000 */
[----:B------:R-:W-:Y:S01]  /*25a0*/  HMMA.16816.F32.BF16 R84, R44, R86, R200 ;  /* 0x000000562c54723c */ /* 0x000fe200000418c8 */
[----:B------:R-:W-:Y:S01]  /*25b0*/  FMNMX R10, R9, R10, !PT ;  /* 0x0000000a090a7209 */ /* 0x000fe20007800000 */
[----:B------:R-:W-:Y:S01]  /*25c0*/  FMUL R9, R126, c[0x0][0x188] ;  /* 0x000062007e097a20 */ /* 0x000fe20000400000 */
[----:B------:R-:W-:-:S05]  /*25d0*/  FMNMX R6, R8, R6, !PT ;  /* 0x0000000608067209 */ /* 0x000fca0007800000 */
[----:B------:R-:W-:Y:S01]  /*25e0*/  HMMA.16816.F32.BF16 R200, R188, R112, RZ ;  /* 0x00000070bcc8723c */ /* 0x000fe200000418ff */
        /* <DEDUP_REMOVED lines=13> */
[----:B------:R-:W-:-:S04]  /*26c0*/  FMNMX R10, R9, R10, !PT ;  /* 0x0000000a090a7209 */ /* 0x000fc80007800000 */
[----:B------:R-:W-:Y:S01]  /*26d0*/  HMMA.16816.F32.BF16 R112, R44, R114, R200 ;  /* 0x000000722c70723c */ /* 0x000fe200000418c8 */
[----:B------:R-:W-:Y:S01]  /*26e0*/  FMUL R9, R26, c[0x0][0x188] ;  /* 0x000062001a097a20 */ /* 0x000fe20000400000 */
[----:B------:R-:W-:Y:S01]  /*26f0*/  FMNMX R6, R8, R6, !PT ;  /* 0x0000000608067209 */ /* 0x000fe20007800000 */
[----:B------:R-:W-:-:S05]  /*2700*/  FMUL R8, R84, c[0x0][0x188] ;  /* 0x0000620054087a20 */ /* 0x000fca0000400000 */
        /* <DEDUP_REMOVED lines=33> */
[----:B------:R-:W-:-:S03]  /*2920*/  FMNMX R6, R8, R6, !PT ;  /* 0x0000000608067209 */ /* 0x000fc60007800000 */
[----:B------:R-:W-:Y:S01]  /*2930*/  HMMA.16816.F32.BF16 R72, R44, R74, R200 ;  /* 0x0000004a2c48723c */ /* 0x000fe200000418c8 */
[----:B------:R-:W-:Y:S01]  /*2940*/  FMUL R8, R100, c[0x0][0x188] ;  /* 0x0000620064087a20 */ /* 0x000fe20000400000 */
[----:B------:R-:W-:-:S06]  /*2950*/  FMNMX R21, R9, R21, !PT ;  /* 0x0000001509157209 */ /* 0x000fcc0007800000 */
        /* <DEDUP_REMOVED lines=91> */
[----:B------:R-:W-:Y:S02]  /*2f10*/  FMUL R8, R65, c[0x0][0x188] ;  /* 0x0000620041087a20 */ /* 0x000fe40000400000 */
[----:B------:R-:W-:Y:S01]  /*2f20*/  HMMA.16816.F32.BF16 R52, R44, R54, R200 ;  /* 0x000000362c34723c */ /* 0x000fe200000418c8 */
[----:B------:R-:W-:Y:S01]  /*2f30*/  FMNMX R10, R9, R10, !PT ;  /* 0x0000000a090a7209 */ /* 0x000fe20007800000 */
[----:B------:R-:W-:Y:S01]  /*2f40*/  FMUL R9, R67, c[0x0][0x188] ;  /* 0x0000620043097a20 */ /* 0x000fe20000400000 */
[----:B------:R-:W-:Y:S01]  /*2f50*/  FMNMX R6, R8, R6, !PT ;  /* 0x0000000608067209 */ /* 0x000fe20007800000 */
[----:B------:R-:W-:-:S03]  /*2f60*/  FMUL R8, R105, c[0x0][0x188] ;  /* 0x0000620069087a20 */ /* 0x000fc60000400000 */
[----:B------:R-:W-:Y:S01]  /*2f70*/  FMNMX R21, R9, R21, !PT ;  /* 0x0000001509157209 */ /* 0x000fe20007800000 */
[----:B------:R-:W-:Y:S01]  /*2f80*/  FMUL R9, R107, c[0x0][0x188] ;  /* 0x000062006b097a20 */ /* 0x000fe20000400000 */
[----:B------:R-:W-:Y:S01]  /*2f90*/  FMNMX R22, R8, R22, !PT ;  /* 0x0000001608167209 */ /* 0x000fe20007800000 */
[----:B------:R-:W-:Y:S01]  /*2fa0*/  FMUL R8, R60, c[0x0][0x188] ;  /* 0x000062003c087a20 */ /* 0x000fe20000400000 */
[----:B------:R-:W-:Y:S02]  /*2fb0*/  HMMA.16816.F32.BF16 R200, R188, R40, RZ ;  /* 0x00000028bcc8723c */ /* 0x000fe400000418ff */
[----:B------:R-:W-:Y:S01]  /*2fc0*/  FMNMX R10, R9, R10, !PT ;  /* 0x0000000a090a7209 */ /* 0x000fe20007800000 */
[----:B------:R-:W-:Y:S01]  /*2fd0*/  FMUL R9, R62, c[0x0][0x188] ;  /* 0x000062003e097a20 */ /* 0x000fe20000400000 */
[----:B------:R-:W-:Y:S01]  /*2fe0*/  FMNMX R6, R8, R6, !PT ;  /* 0x0000000608067209 */ /* 0x000fe20007800000 */
[----:B------:R-:W-:-:S03]  /*2ff0*/  FMUL R8, R61, c[0x0][0x188] ;  /* 0x000062003d087a20 */ /* 0x000fc60000400000 */
[----:B------:R-:W-:Y:S02]  /*3000*/  FMNMX R21, R9, R21, !PT ;  /* 0x0000001509157209 */ /* 0x000fe40007800000 */
[----:B------:R-:W-:Y:S01]  /*3010*/  FMNMX R6, R8, R6, !PT ;  /* 0x0000000608067209 */ /* 0x000fe20007800000 */
[----:B------:R-:W-:Y:S02]  /*3020*/  FMUL R8, R56, c[0x0][0x188] ;  /* 0x0000620038087a20 */ /* 0x000fe40000400000 */
[----:B------:R-:W-:-:S03]  /*3030*/  FMUL R9, R52, c[0x0][0x188] ;  /* 0x0000620034097a20 */ /* 0x000fc60000400000 */
[----:B------:R-:W-:Y:S02]  /*3040*/  FMNMX R6, R8, R6, !PT ;  /* 0x0000000608067209 */ /* 0x000fe40007800000 */
[----:B------:R-:W-:Y:S01]  /*3050*/  FMNMX R22, R9, R22, !PT ;  /* 0x0000001609167209 */ /* 0x000fe20007800000 */
[----:B------:R-:W-:Y:S02]  /*3060*/  FMUL R9, R54, c[0x0][0x188] ;  /* 0x0000620036097a20 */ /* 0x000fe40000400000 */
[----:B------:R-:W-:-:S03]  /*3070*/  FMUL R8, R57, c[0x0][0x188] ;  /* 0x0000620039087a20 */ /* 0x000fc60000400000 */
[----:B------:R-:W-:Y:S01]  /*3080*/  FMNMX R10, R9, R10, !PT ;  /* 0x0000000a090a7209 */ /* 0x000fe20007800000 */
[----:B------:R-:W-:Y:S01]  /*3090*/  FMUL R9, R63, c[0x0][0x188] ;  /* 0x000062003f097a20 */ /* 0x000fe20000400000 */
[----:B------:R-:W-:Y:S01]  /*30a0*/  FMNMX R6, R8, R6, !PT ;  /* 0x0000000608067209 */ /* 0x000fe20007800000 */
[----:B------:R-:W-:Y:S01]  /*30b0*/  FMUL R8, R48, c[0x0][0x188] ;  /* 0x0000620030087a20 */ /* 0x000fe20000400000 */
[----:B------:R-:W-:Y:S02]  /*30c0*/  HMMA.16816.F32.BF16 R40, R44, R42, R200 ;  /* 0x0000002a2c28723c */ /* 0x000fe400000418c8 */
[----:B------:R-:W-:Y:S01]  /*30d0*/  FMNMX R21, R9, R21, !PT ;  /* 0x0000001509157209 */ /* 0x000fe20007800000 */
[----:B------:R-:W-:Y:S01]  /*30e0*/  FMUL R9, R53, c[0x0][0x188] ;  /* 0x0000620035097a20 */ /* 0x000fe20000400000 */
[----:B------:R-:W-:Y:S01]  /*30f0*/  FMNMX R6, R8, R6, !PT ;  /* 0x0000000608067209 */ /* 0x000fe20007800000 */
[----:B------:R-:W-:-:S03]  /*3100*/  FMUL R8, R49, c[0x0][0x188] ;  /* 0x0000620031087a20 */ /* 0x000fc60000400000 */
        /* <DEDUP_REMOVED lines=19> */
[----:B------:R-:W-:-:S06]  /*3240*/  FMUL R9, R55, c[0x0][0x188] ;  /* 0x0000620037097a20 */ /* 0x000fcc0000400000 */
[----:B------:R-:W-:Y:S01]  /*3250*/  HMMA.16816.F32.BF16 R200, R188, R36, RZ ;  /* 0x00000024bcc8723c */ /* 0x000fe200000418ff */
[----:B------:R-:W-:Y:S01]  /*3260*/  FMNMX R6, R8, R6, !PT ;  /* 0x0000000608067209 */ /* 0x000fe20007800000 */
[----:B------:R-:W-:Y:S01]  /*3270*/  FMUL R8, R98, c[0x0][0x188] ;  /* 0x0000620062087a20 */ /* 0x000fe20000400000 */
[----:B------:R-:W-:-:S03]  /*3280*/  FMNMX R10, R9, R10, !PT ;  /* 0x0000000a090a7209 */ /* 0x000fc60007800000 */
[----:B------:R-:W0:Y:S02]  /*3290*/  SHFL.BFLY PT, R9, R6, 0x2, 0x1f ;  /* 0x0c401f0006097f89 */ /* 0x000e2400000e0000 */
[----:B------:R-:W-:Y:S01]  /*32a0*/  HMMA.16816.F32.BF16 R188, R188, R172, RZ ;  /* 0x000000acbcbc723c */ /* 0x000fe200000418ff */
[----:B------:R-:W-:Y:S01]  /*32b0*/  FMNMX R21, R8, R21, !PT ;  /* 0x0000001508157209 */ /* 0x000fe20007800000 */
[----:B------:R-:W-:Y:S01]  /*32c0*/  FMUL R8, R99, c[0x0][0x188] ;  /* 0x0000620063087a20 */ /* 0x000fe20000400000 */
[----:B------:R1:W-:Y:S04]  /*32d0*/  STS.U16 [R252+0x4600], R23 ;  /* 0x00460017fc007388 */ /* 0x0003e80000000400 */
[----:B------:R-:W-:Y:S01]  /*32e0*/  FMNMX R21, R8, R21, !PT ;  /* 0x0000001508157209 */ /* 0x000fe20007800000 */
[----:B------:R-:W-:-:S02]  /*32f0*/  FMUL R8, R30, c[0x0][0x188] ;  /* 0x000062001e087a20 */ /* 0x000fc40000400000 */
[----:B-1----:R-:W-:-:S03]  /*3300*/  FMUL R23, R40, c[0x0][0x188] ;  /* 0x0000620028177a20 */ /* 0x002fc60000400000 */
[----:B------:R-:W-:-:S03]  /*3310*/  FMNMX R21, R8, R21, !PT ;  /* 0x0000001508157209 */ /* 0x000fc60007800000 */
[----:B------:R-:W-:Y:S01]  /*3320*/  HMMA.16816.F32.BF16 R36, R44, R38, R200 ;  /* 0x000000262c24723c */ /* 0x000fe200000418c8 */
[----:B------:R-:W-:Y:S01]  /*3330*/  FMNMX R22, R23, R22, !PT ;  /* 0x0000001617167209 */ /* 0x000fe20007800000 */
[----:B------:R-:W-:Y:S02]  /*3340*/  FMUL R23, R41, c[0x0][0x188] ;  /* 0x0000620029177a20 */ /* 0x000fe40000400000 */
[----:B------:R-:W-:-:S03]  /*3350*/  FMUL R8, R31, c[0x0][0x188] ;  /* 0x000062001f087a20 */ /* 0x000fc60000400000 */
[----:B------:R-:W-:Y:S01]  /*3360*/  FMNMX R22, R23, R22, !PT ;  /* 0x0000001617167209 */ /* 0x000fe20007800000 */
[----:B------:R-:W-:Y:S01]  /*3370*/  FMUL R23, R32, c[0x0][0x188] ;  /* 0x0000620020177a20 */ /* 0x000fe20000400000 */
[----:B------:R-:W-:Y:S01]  /*3380*/  FMNMX R21, R8, R21, !PT ;  /* 0x0000001508157209 */ /* 0x000fe20007800000 */
[----:B------:R-:W-:Y:S01]  /*3390*/  FMUL R8, R42, c[0x0][0x188] ;  /* 0x000062002a087a20 */ /* 0x000fe20000400000 */
[----:B0-----:R-:W-:Y:S01]  /*33a0*/  FMNMX R9, R6, R9, !PT ;  /* 0x0000000906097209 */ /* 0x001fe20007800000 */
[----:B------:R-:W-:Y:S01]  /*33b0*/  HMMA.16816.F32.BF16 R44, R44, R174, R188 ;  /* 0x000000ae2c2c723c */ /* 0x000fe200000418bc */
[----:B------:R-:W-:Y:S01]  /*33c0*/  FMUL R6, R33, c[0x0][0x188] ;  /* 0x0000620021067a20 */ /* 0x000fe20000400000 */
[----:B------:R-:W-:Y:S02]  /*33d0*/  FMNMX R22, R23, R22, !PT ;  /* 0x0000001617167209 */ /* 0x000fe40007800000 */
[----:B------:R-:W-:Y:S02]  /*33e0*/  FMNMX R10, R8, R10, !PT ;  /* 0x0000000a080a7209 */ /* 0x000fe40007800000 */
[----:B------:R-:W0:Y:S01]  /*33f0*/  SHFL.BFLY PT, R8, R21, 0x2, 0x1f ;  /* 0x0c401f0015087f89 */ /* 0x000e2200000e0000 */
[----:B------:R-:W-:-:S03]  /*3400*/  FMNMX R22, R6, R22, !PT ;  /* 0x0000001606167209 */ /* 0x000fc60007800000 */
[----:B------:R-:W1:Y:S02]  /*3410*/  SHFL.BFLY PT, R6, R9, 0x1, 0x1f ;  /* 0x0c201f0009067f89 */ /* 0x000e6400000e0000 */
[----:B------:R-:W-:Y:S02]  /*3420*/  FMUL R23, R36, c[0x0][0x188] ;  /* 0x0000620024177a20 */ /* 0x000fe40000400000 */
        /* <DEDUP_REMOVED lines=9> */
[----:B0-----:R-:W-:Y:S01]  /*34c0*/  FMNMX R8, R21, R8, !PT ;  /* 0x0000000815087209 */ /* 0x001fe20007800000 */
[----:B------:R-:W-:Y:S01]  /*34d0*/  FMUL R21, R45, c[0x0][0x188] ;  /* 0x000062002d157a20 */ /* 0x000fe20000400000 */
[----:B------:R-:W-:Y:S02]  /*34e0*/  FMNMX R22, R23, R22, !PT ;  /* 0x0000001617167209 */ /* 0x000fe40007800000 */
[----:B-1----:R-:W-:Y:S01]  /*34f0*/  FMNMX R6, R9, R6, !PT ;  /* 0x0000000609067209 */ /* 0x002fe20007800000 */
[----:B------:R-:W-:Y:S01]  /*3500*/  FMUL R9, R38, c[0x0][0x188] ;  /* 0x0000620026097a20 */ /* 0x000fe20000400000 */
[----:B------:R-:W-:-:S02]  /*3510*/  FMNMX R10, R172, R10, !PT ;  /* 0x0000000aac0a7209 */ /* 0x000fc40007800000 */
[----:B------:R-:W-:Y:S02]  /*3520*/  FMNMX R21, R21, R22, !PT ;  /* 0x0000001615157209 */ /* 0x000fe40007800000 */
[----:B------:R-:W-:Y:S02]  /*3530*/  FMNMX R9, R9, R10, !PT ;  /* 0x0000000a09097209 */ /* 0x000fe40007800000 */
[----:B------:R-:W0:Y:S01]  /*3540*/  SHFL.BFLY PT, R10, R8, 0x1, 0x1f ;  /* 0x0c201f00080a7f89 */ /* 0x000e2200000e0000 */
[----:B------:R-:W-:-:S03]  /*3550*/  FMUL R23, R39, c[0x0][0x188] ;  /* 0x0000620027177a20 */ /* 0x000fc60000400000 */
[----:B------:R-:W1:Y:S01]  /*3560*/  SHFL.BFLY PT, R22, R21, 0x2, 0x1f ;  /* 0x0c401f0015167f89 */ /* 0x000e6200000e0000 */
[----:B------:R-:W-:Y:S02]  /*3570*/  FMNMX R6, R6, R19, !PT ;  /* 0x0000001306067209 */ /* 0x000fe40007800000 */
[----:B------:R-:W-:-:S03]  /*3580*/  FMNMX R9, R23, R9, !PT ;  /* 0x0000000917097209 */ /* 0x000fc60007800000 */
[----:B------:R-:W-:Y:S02]  /*3590*/  FFMA R23, R160, c[0x0][0x188], -R6 ;  /* 0x00006200a0177a23 */ /* 0x000fe40000000806 */
[----:B------:R-:W-:-:S05]  /*35a0*/  FMUL R160, R46, c[0x0][0x188] ;  /* 0x000062002ea07a20 */ /* 0x000fca0000400000 */
[----:B------:R-:W-:Y:S01]  /*35b0*/  FMNMX R9, R160, R9, !PT ;  /* 0x00000009a0097209 */ /* 0x000fe20007800000 */
[--C-:B------:R-:W-:Y:S02]  /*35c0*/  FFMA R160, R161, c[0x0][0x188], -R6.reuse ;  /* 0x00006200a1a07a23 */ /* 0x100fe40000000806 */
[----:B------:R-:W-:Y:S02]  /*35d0*/  FMUL R161, R47, c[0x0][0x188] ;  /* 0x000062002fa17a20 */ /* 0x000fe40000400000 */
[----:B------:R-:W-:Y:S01]  /*35e0*/  FFMA R156, R156, c[0x0][0x188], -R6 ;  /* 0x000062009c9c7a23 */ /* 0x000fe20000000806 */
[----:B0-----:R-:W-:Y:S02]  /*35f0*/  FMNMX R8, R8, R10, !PT ;  /* 0x0000000a08087209 */ /* 0x001fe40007800000 */
[----:B------:R-:W-:Y:S02]  /*3600*/  FMNMX R9, R161, R9, !PT ;  /* 0x00000009a1097209 */ /* 0x000fe40007800000 */
[----:B-1----:R-:W-:Y:S01]  /*3610*/  FMNMX R10, R21, R22, !PT ;  /* 0x00000016150a7209 */ /* 0x002fe20007800000 */
[----:B------:R-:W-:-:S02]  /*3620*/  FMUL R22, R156, 1.4426950216293334961 ;  /* 0x3fb8aa3b9c167820 */ /* 0x000fc40000400000 */
[----:B------:R-:W-:Y:S02]  /*3630*/  FFMA R156, R157, c[0x0][0x188], -R6 ;  /* 0x000062009d9c7a23 */ /* 0x000fe40000000806 */
[----:B------:R-:W0:Y:S04]  /*3640*/  SHFL.BFLY PT, R157, R9, 0x2, 0x1f ;  /* 0x0c401f00099d7f89 */ /* 0x000e2800000e0000 */
[----:B------:R-:W1:Y:S01]  /*3650*/  SHFL.BFLY PT, R161, R10, 0x1, 0x1f ;  /* 0x0c201f000aa17f89 */ /* 0x000e6200000e0000 */
[----:B0-----:R-:W-:Y:S02]  /*3660*/  FMNMX R157, R9, R157, !PT ;  /* 0x0000009d099d7209 */ /* 0x001fe40007800000 */
[----:B-1----:R-:W-:-:S03]  /*3670*/  FMNMX R9, R10, R161, !PT ;  /* 0x000000a10a097209 */ /* 0x002fc60007800000 */
[----:B------:R-:W0:Y:S01]  /*3680*/  SHFL.BFLY PT, R10, R157, 0x1, 0x1f ;  /* 0x0c201f009d0a7f89 */ /* 0x000e2200000e0000 */
[----:B------:R-:W-:-:S03]  /*3690*/  FMUL R23, R23, 1.4426950216293334961 ;  /* 0x3fb8aa3b17177820 */ /* 0x000fc60000400000 */
[----:B------:R1:W-:Y:S01]  /*36a0*/  STS.U16 [R252+0x4e00], R193 ;  /* 0x004e00c1fc007388 */ /* 0x0003e20000000400 */
[----:B------:R-:W-:-:S03]  /*36b0*/  FMUL R160, R160, 1.4426950216293334961 ;  /* 0x3fb8aa3ba0a07820 */ /* 0x000fc60000400000 */
[----:B------:R-:W-:Y:S01]  /*36c0*/  BAR.SYNC.DEFER_BLOCKING 0x0 ;  /* 0x0000000000007b1d */ /* 0x000fe20000010000 */
[----:B------:R-:W-:Y:S02]  /*36d0*/  FMNMX R8, R8, R17, !PT ;  /* 0x0000001108087209 */ /* 0x000fe40007800000 */
[----:B------:R-:W-:-:S03]  /*36e0*/  FMNMX R9, R9, R15, !PT ;  /* 0x0000000f09097209 */ /* 0x000fc60007800000 */
[----:B------:R-:W-:Y:S01]  /*36f0*/  MUFU.EX2 R23, R23 ;  /* 0x0000001700177308 */ /* 0x000fe20000000800 */
[----:B------:R-:W-:-:S07]  /*3700*/  FFMA R162, R162, c[0x0][0x188], -R8 ;  /* 0x00006200a2a27a23 */ /* 0x000fce0000000808 */
[----:B------:R-:W2:Y:S01]  /*3710*/  MUFU.EX2 R160, R160 ;  /* 0x000000a000a07308 */ /* 0x000ea20000000800 */
[----:B0-----:R-:W-:-:S04]  /*3720*/  FMNMX R10, R157, R10, !PT ;  /* 0x0000000a9d0a7209 */ /* 0x001fc80007800000 */
[----:B------:R-:W-:Y:S01]  /*3730*/  FMNMX R10, R10, R13, !PT ;  /* 0x0000000d0a0a7209 */ /* 0x000fe20007800000 */
[--C-:B------:R-:W-:Y:S02]  /*3740*/  FFMA R140, R140, c[0x0][0x188], -R9.reuse ;  /* 0x000062008c8c7a23 */ /* 0x100fe40000000809 */
[--C-:B------:R-:W-:Y:S01]  /*3750*/  FFMA R141, R141, c[0x0][0x188], -R9.reuse ;  /* 0x000062008d8d7a23 */ /* 0x100fe20000000809 */
[----:B------:R-:W-:Y:S01]  /*3760*/  LDSM.16.M88.4 R172, [R12+0x5000] ;  /* 0x005000000cac783b */ /* 0x000fe20000000200 */
[--C-:B------:R-:W-:Y:S02]  /*3770*/  FFMA R144, R144, c[0x0][0x188], -R9.reuse ;  /* 0x0000620090907a23 */ /* 0x100fe40000000809 */
[----:B------:R-:W-:Y:S01]  /*3780*/  FFMA R145, R145, c[0x0][0x188], -R9 ;  /* 0x0000620091917a23 */ /* 0x000fe20000000809 */
[----:B------:R-:W-:Y:S01]  /*3790*/  LDSM.16.M88.4 R188, [R12+0x5800] ;  /* 0x005800000cbc783b */ /* 0x000fe20000000200 */
[--C-:B------:R-:W-:Y:S02]  /*37a0*/  FFMA R142, R142, c[0x0][0x188], -R10.reuse ;  /* 0x000062008e8e7a23 */ /* 0x100fe4000000080a */
[----:B------:R-:W-:-:S02]  /*37b0*/  FFMA R143, R143, c[0x0][0x188], -R10 ;  /* 0x000062008f8f7a23 */ /* 0x000fc4000000080a */
[----:B------:R-:W-:Y:S02]  /*37c0*/  FMUL R162, R162, 1.4426950216293334961 ;  /* 0x3fb8aa3ba2a27820 */ /* 0x000fe40000400000 */
[----:B------:R-:W-:Y:S02]  /*37d0*/  FFMA R163, R163, c[0x0][0x188], -R8 ;  /* 0x00006200a3a37a23 */ /* 0x000fe40000000808 */
[----:B------:R-:W-:Y:S02]  /*37e0*/  FMUL R140, R140, 1.4426950216293334961 ;  /* 0x3fb8aa3b8c8c7820 */ /* 0x000fe40000400000 */
[----:B------:R-:W-:Y:S02]  /*37f0*/  FMUL R141, R141, 1.4426950216293334961 ;  /* 0x3fb8aa3b8d8d7820 */ /* 0x000fe40000400000 */
[----:B------:R-:W-:Y:S02]  /*3800*/  FMUL R144, R144, 1.4426950216293334961 ;  /* 0x3fb8aa3b90907820 */ /* 0x000fe40000400000 */
[----:B------:R-:W-:-:S02]  /*3810*/  FMUL R145, R145, 1.4426950216293334961 ;  /* 0x3fb8aa3b91917820 */ /* 0x000fc40000400000 */
[----:B------:R-:W-:Y:S02]  /*3820*/  FMUL R142, R142, 1.4426950216293334961 ;  /* 0x3fb8aa3b8e8e7820 */ /* 0x000fe40000400000 */
[----:B------:R-:W-:Y:S01]  /*3830*/  FMUL R143, R143, 1.4426950216293334961 ;  /* 0x3fb8aa3b8f8f7820 */ /* 0x000fe20000400000 */
[----:B------:R2:W-:Y:S01]  /*3840*/  MUFU.EX2 R209, R144 ;  /* 0x0000009000d17308 */ /* 0x0005e20000000800 */
[----:B------:R-:W-:-:S07]  /*3850*/  FMUL R21, R163, 1.4426950216293334961 ;  /* 0x3fb8aa3ba3157820 */ /* 0x000fce0000400000 */
[----:B------:R0:W-:Y:S01]  /*3860*/  MUFU.EX2 R210, R145 ;  /* 0x0000009100d27308 */ /* 0x0001e20000000800 */
[----:B--2---:R-:W-:-:S07]  /*3870*/  F2FP.BF16.PACK_AB R144, R160, R23 ;  /* 0x00000017a090723e */ /* 0x004fce00000010ff */
[----:B------:R2:W-:Y:S01]  /*3880*/  MUFU.EX2 R192, R162 ;  /* 0x000000a200c07308 */ /* 0x0005e20000000800 */
[----:B0-----:R-:W-:-:S07]  /*3890*/  FADD R145, R23, R160 ;  /* 0x000000a017917221 */ /* 0x001fce0000000000 */
[----:B------:R-:W-:Y:S01]  /*38a0*/  MUFU.EX2 R207, R140 ;  /* 0x0000008c00cf7308 */ /* 0x000fe20000000800 */
[----:B--2---:R-:W-:Y:S07]  /*38b0*/  LDSM.16.M88.4 R160, [R12+0x4800] ;  /* 0x004800000ca0783b */ /* 0x004fee0000000200 */
[----:B------:R-:W-:Y:S01]  /*38c0*/  MUFU.EX2 R206, R141 ;  /* 0x0000008d00ce7308 */ /* 0x000fe20000000800 */
[----:B------:R-:W-:-:S07]  /*38d0*/  FADD R15, -R9, R15 ;  /* 0x0000000f090f7221 */ /* 0x000fce0000000100 */
[----:B------:R-:W-:Y:S01]  /*38e0*/  MUFU.EX2 R204, R142 ;  /* 0x0000008e00cc7308 */ /* 0x000fe20000000800 */
[----:B------:R-:W-:-:S07]  /*38f0*/  FADD R13, -R10, R13 ;  /* 0x0000000d0a0d7221 */ /* 0x000fce0000000100 */
[----:B------:R0:W-:Y:S01]  /*3900*/  MUFU.EX2 R203, R143 ;  /* 0x0000008f00cb7308 */ /* 0x0001e20000000800 */
[--C-:B------:R-:W-:Y:S01]  /*3910*/  FFMA R202, R146, c[0x0][0x188], -R10.reuse ;  /* 0x0000620092ca7a23 */ /* 0x100fe2000000080a */
[----:B0-----:R-:W0:Y:S01]  /*3920*/  LDSM.16.M88.4 R140, [R12+0x4000] ;  /* 0x004000000c8c783b */ /* 0x001e220000000200 */
[----:B------:R-:W-:Y:S02]  /*3930*/  FFMA R201, R147, c[0x0][0x188], -R10 ;  /* 0x0000620093c97a23 */ /* 0x000fe4000000080a */
[----:B------:R-:W-:-:S03]  /*3940*/  FMUL R156, R156, 1.4426950216293334961 ;  /* 0x3fb8aa3b9c9c7820 */ /* 0x000fc60000400000 */
[----:B------:R-:W2:Y:S01]  /*3950*/  MUFU.EX2 R22, R22 ;  /* 0x0000001600167308 */ /* 0x000ea20000000800 */
[----:B------:R-:W-:Y:S02]  /*3960*/  FMUL R15, R15, 1.4426950216293334961 ;  /* 0x3fb8aa3b0f0f7820 */ /* 0x000fe40000400000 */
[----:B------:R-:W-:Y:S02]  /*3970*/  FMUL R13, R13, 1.4426950216293334961 ;  /* 0x3fb8aa3b0d0d7820 */ /* 0x000fe40000400000 */
[----:B------:R-:W-:Y:S02]  /*3980*/  FMUL R202, R202, 1.4426950216293334961 ;  /* 0x3fb8aa3bcaca7820 */ /* 0x000fe40000400000 */
[----:B------:R-:W-:Y:S01]  /*3990*/  FMUL R201, R201, 1.4426950216293334961 ;  /* 0x3fb8aa3bc9c97820 */ /* 0x000fe20000400000 */
[----:B------:R-:W3:Y:S01]  /*39a0*/  MUFU.EX2 R156, R156 ;  /* 0x0000009c009c7308 */ /* 0x000ee20000000800 */
[----:B------:R-:W-:Y:S02]  /*39b0*/  FADD R19, -R6, R19 ;  /* 0x0000001306137221 */ /* 0x000fe40000000100 */
[----:B------:R-:W-:-:S05]  /*39c0*/  FADD R17, -R8, R17 ;  /* 0x0000001108117221 */ /* 0x000fca0000000100 */
[----:B------:R-:W4:Y:S01]  /*39d0*/  MUFU.EX2 R15, R15 ;  /* 0x0000000f000f7308 */ /* 0x000f220000000800 */
[--C-:B------:R-:W-:Y:S02]  /*39e0*/  FFMA R158, R158, c[0x0][0x188], -R8.reuse ;  /* 0x000062009e9e7a23 */ /* 0x100fe40000000808 */
[----:B------:R-:W-:-:S05]  /*39f0*/  FFMA R159, R159, c[0x0][0x188], -R8 ;  /* 0x000062009f9f7a23 */ /* 0x000fca0000000808 */
[----:B------:R-:W5:Y:S01]  /*3a00*/  MUFU.EX2 R13, R13 ;  /* 0x0000000d000d7308 */ /* 0x000f620000000800 */
[----:B------:R-:W-:Y:S02]  /*3a10*/  FMUL R19, R19, 1.4426950216293334961 ;  /* 0x3fb8aa3b13137820 */ /* 0x000fe40000400000 */
[----:B------:R-:W-:-:S05]  /*3a20*/  FMUL R17, R17, 1.4426950216293334961 ;  /* 0x3fb8aa3b11117820 */ /* 0x000fca0000400000 */
[----:B------:R-:W-:Y:S01]  /*3a30*/  MUFU.EX2 R202, R202 ;  /* 0x000000ca00ca7308 */ /* 0x000fe20000000800 */
[----:B------:R-:W-:-:S07]  /*3a40*/  FMUL R158, R158, 1.4426950216293334961 ;  /* 0x3fb8aa3b9e9e7820 */ /* 0x000fce0000400000 */
[----:B------:R-:W0:Y:S01]  /*3a50*/  MUFU.EX2 R201, R201 ;  /* 0x000000c900c97308 */ /* 0x000e220000000800 */
[----:B------:R-:W-:Y:S02]  /*3a60*/  FMUL R159, R159, 1.4426950216293334961 ;  /* 0x3fb8aa3b9f9f7820 */ /* 0x000fe40000400000 */
[----:B--2---:R-:W-:Y:S01]  /*3a70*/  FADD R23, R22, R145 ;  /* 0x0000009116177221 */ /* 0x004fe20000000000 */
[----:B---3--:R-:W-:-:S04]  /*3a80*/  F2FP.BF16.PACK_AB R146, R156, R22 ;  /* 0x000000169c92723e */ /* 0x008fc800000010ff */
[----:B------:R-:W-:Y:S01]  /*3a90*/  MUFU.EX2 R19, R19 ;  /* 0x0000001300137308 */ /* 0x000fe20000000800 */
[----:B------:R-:W-:Y:S02]  /*3aa0*/  FADD R23, R156, R23 ;  /* 0x000000179c177221 */ /* 0x000fe40000000000 */
[----:B----4-:R-:W-:-:S05]  /*3ab0*/  FMUL R156, R15, R152 ;  /* 0x000000980f9c7220 */ /* 0x010fca0000400000 */
[----:B------:R-:W2:Y:S01]  /*3ac0*/  MUFU.EX2 R21, R21 ;  /* 0x0000001500157308 */ /* 0x000ea20000000800 */
[C---:B------:R-:W-:Y:S01]  /*3ad0*/  FMUL R157, R15.reuse, R153 ;  /* 0x000000990f9d7220 */ /* 0x040fe20000400000 */
[----:B------:R-:W-:Y:S01]  /*3ae0*/  F2FP.BF16.PACK_AB R152, R206, R207 ;  /* 0x000000cfce98723e */ /* 0x000fe200000010ff */
[----:B------:R-:W-:-:S05]  /*3af0*/  FMUL R168, R15, R168 ;  /* 0x000000a80fa87220 */ /* 0x000fca0000400000 */
[----:B-1----:R5:W-:Y:S01]  /*3b00*/  MUFU.EX2 R193, R158 ;  /* 0x0000009e00c17308 */ /* 0x002be20000000800 */
[----:B------:R-:W-:Y:S01]  /*3b10*/  F2FP.BF16.PACK_AB R153, R203, R204 ;  /* 0x000000cccb99723e */ /* 0x000fe200000010ff */
[----:B------:R-:W-:-:S06]  /*3b20*/  FMUL R169, R15, R169 ;  /* 0x000000a90fa97220 */ /* 0x000fcc0000400000 */
[----:B------:R1:W3:Y:S01]  /*3b30*/  MUFU.EX2 R200, R159 ;  /* 0x0000009f00c87308 */ /* 0x0002e20000000800 */
[C---:B-----5:R-:W-:Y:S01]  /*3b40*/  FMUL R158, R13.reuse, R154 ;  /* 0x0000009a0d9e7220 */ /* 0x060fe20000400000 */
[----:B------:R-:W-:Y:S01]  /*3b50*/  F2FP.BF16.PACK_AB R154, R210, R209 ;  /* 0x000000d1d29a723e */ /* 0x000fe200000010ff */
[----:B------:R-:W-:-:S05]  /*3b60*/  FMUL R170, R13, R170 ;  /* 0x000000aa0daa7220 */ /* 0x000fca0000400000 */
[----:B------:R-:W4:Y:S01]  /*3b70*/  MUFU.EX2 R17, R17 ;  /* 0x0000001100117308 */ /* 0x000f220000000800 */
[----:B-1----:R-:W-:Y:S01]  /*3b80*/  FMUL R159, R13, R155 ;  /* 0x0000009b0d9f7220 */ /* 0x002fe20000400000 */
[----:B0-----:R-:W-:Y:S01]  /*3b90*/  F2FP.BF16.PACK_AB R155, R201, R202 ;  /* 0x000000cac99b723e */ /* 0x001fe200000010ff */
[----:B------:R-:W-:Y:S02]  /*3ba0*/  FMUL R171, R13, R171 ;  /* 0x000000ab0dab7220 */ /* 0x000fe40000400000 */
[C---:B------:R-:W-:Y:S02]  /*3bb0*/  FMUL R180, R15.reuse, R180 ;  /* 0x000000b40fb47220 */ /* 0x040fe40000400000 */
[----:B------:R-:W-:Y:S02]  /*3bc0*/  FMUL R181, R15, R181 ;  /* 0x000000b50fb57220 */ /* 0x000fe40000400000 */
[C---:B------:R-:W-:Y:S02]  /*3bd0*/  FMUL R182, R13.reuse, R182 ;  /* 0x000000b60db67220 */ /* 0x040fe40000400000 */
[----:B------:R-:W-:-:S02]  /*3be0*/  FMUL R183, R13, R183 ;  /* 0x000000b70db77220 */ /* 0x000fc40000400000 */
[----:B------:R-:W-:Y:S02]  /*3bf0*/  FMUL R116, R15, R116 ;  /* 0x000000740f747220 */ /* 0x000fe40000400000 */
[----:B------:R-:W-:Y:S02]  /*3c00*/  FMUL R118, R13, R118 ;  /* 0x000000760d767220 */ /* 0x000fe40000400000 */
[----:B------:R-:W-:Y:S02]  /*3c10*/  FMUL R117, R15, R117 ;  /* 0x000000750f757220 */ /* 0x000fe40000400000 */
[----:B------:R-:W-:Y:S01]  /*3c20*/  FMUL R119, R13, R119 ;  /* 0x000000770d777220 */ /* 0x000fe20000400000 */
[----:B------:R-:W-:Y:S01]  /*3c30*/  HMMA.16816.F32.BF16 R156, R152, R140, R156 ;  /* 0x0000008c989c723c */ /* 0x000fe2000004189c */
[--C-:B------:R-:W-:Y:S02]  /*3c40*/  FFMA R125, R125, c[0x0][0x188], -R6.reuse ;  /* 0x000062007d7d7a23 */ /* 0x100fe40000000806 */
[----:B------:R-:W-:Y:S01]  /*3c50*/  FFMA R25, R25, c[0x0][0x188], -R6 ;  /* 0x0000620019197a23 */ /* 0x000fe20000000806 */
[----:B--2---:R-:W-:-:S04]  /*3c60*/  F2FP.BF16.PACK_AB R145, R21, R192 ;  /* 0x000000c01591723e */ /* 0x004fc800000010ff */
[----:B------:R-:W-:Y:S01]  /*3c70*/  HMMA.16816.F32.BF16 R168, R152, R160, R168 ;  /* 0x000000a098a8723c */ /* 0x000fe200000418a8 */
[C---:B------:R-:W-:Y:S01]  /*3c80*/  FMUL R148, R19.reuse, R148 ;  /* 0x0000009413947220 */ /* 0x040fe20000400000 */
[----:B---3--:R-:W-:Y:S01]  /*3c90*/  F2FP.BF16.PACK_AB R147, R200, R193 ;  /* 0x000000c1c893723e */ /* 0x008fe200000010ff */
[----:B------:R-:W-:-:S05]  /*3ca0*/  FMUL R149, R19, R149 ;  /* 0x0000009513957220 */ /* 0x000fca0000400000 */
[----:B------:R-:W-:Y:S01]  /*3cb0*/  HMMA.16816.F32.BF16 R180, R152, R172, R180 ;  /* 0x000000ac98b4723c */ /* 0x000fe200000418b4 */
[C---:B----4-:R-:W-:Y:S02]  /*3cc0*/  FMUL R150, R17.reuse, R150 ;  /* 0x0000009611967220 */ /* 0x050fe40000400000 */
[----:B------:R-:W-:Y:S02]  /*3cd0*/  FMUL R151, R17, R151 ;  /* 0x0000009711977220 */ /* 0x000fe40000400000 */
[----:B------:R-:W-:-:S03]  /*3ce0*/  FMUL R164, R19, R164 ;  /* 0x000000a413a47220 */ /* 0x000fc60000400000 */
[----:B------:R-:W-:Y:S01]  /*3cf0*/  HMMA.16816.F32.BF16 R152, R152, R188, R116 ;  /* 0x000000bc9898723c */ /* 0x000fe20000041874 */
[----:B------:R-:W-:Y:S02]  /*3d00*/  FMUL R165, R19, R165 ;  /* 0x000000a513a57220 */ /* 0x000fe40000400000 */
[C---:B------:R-:W-:Y:S02]  /*3d10*/  FMUL R166, R17.reuse, R166 ;  /* 0x000000a611a67220 */ /* 0x040fe40000400000 */
[----:B------:R-:W-:Y:S02]  /*3d20*/  FMUL R167, R17, R167 ;  /* 0x000000a711a77220 */ /* 0x000fe40000400000 */
[----:B------:R-:W-:Y:S02]  /*3d30*/  FFMA R118, R124, c[0x0][0x188], -R6 ;  /* 0x000062007c767a23 */ /* 0x000fe40000000806 */
[C---:B------:R-:W-:Y:S02]  /*3d40*/  FMUL R176, R19.reuse, R176 ;  /* 0x000000b013b07220 */ /* 0x040fe40000400000 */
[----:B------:R-:W-:-:S02]  /*3d50*/  FMUL R177, R19, R177 ;  /* 0x000000b113b17220 */ /* 0x000fc40000400000 */
[C---:B------:R-:W-:Y:S02]  /*3d60*/  FMUL R178, R17.reuse, R178 ;  /* 0x000000b211b27220 */ /* 0x040fe40000400000 */
[----:B------:R-:W-:Y:S02]  /*3d70*/  FMUL R179, R17, R179 ;  /* 0x000000b311b37220 */ /* 0x000fe40000400000 */
[----:B------:R-:W-:Y:S02]  /*3d80*/  FMUL R184, R19, R184 ;  /* 0x000000b813b87220 */ /* 0x000fe40000400000 */
[----:B------:R-:W-:Y:S02]  /*3d90*/  FMUL R186, R17, R186 ;  /* 0x000000ba11ba7220 */ /* 0x000fe40000400000 */
[----:B------:R-:W-:Y:S02]  /*3da0*/  FMUL R185, R19, R185 ;  /* 0x000000b913b97220 */ /* 0x000fe40000400000 */
[----:B------:R-:W-:-:S02]  /*3db0*/  FMUL R187, R17, R187 ;  /* 0x000000bb11bb7220 */ /* 0x000fc40000400000 */
[----:B------:R-:W-:Y:S02]  /*3dc0*/  FFMA R24, R24, c[0x0][0x188], -R6 ;  /* 0x0000620018187a23 */ /* 0x000fe40000000806 */
[--C-:B------:R-:W-:Y:S02]  /*3dd0*/  FFMA R126, R126, c[0x0][0x188], -R8.reuse ;  /* 0x000062007e7e7a23 */ /* 0x100fe40000000808 */
[--C-:B------:R-:W-:Y:S02]  /*3de0*/  FFMA R127, R127, c[0x0][0x188], -R8.reuse ;  /* 0x000062007f7f7a23 */ /* 0x100fe40000000808 */
[--C-:B------:R-:W-:Y:S02]  /*3df0*/  FFMA R26, R26, c[0x0][0x188], -R8.reuse ;  /* 0x000062001a1a7a23 */ /* 0x100fe40000000808 */
[----:B------:R-:W-:Y:S02]  /*3e00*/  FFMA R27, R27, c[0x0][0x188], -R8 ;  /* 0x000062001b1b7a23 */ /* 0x000fe40000000808 */
[----:B------:R-:W-:-:S02]  /*3e10*/  FMUL R118, R118, 1.4426950216293334961 ;  /* 0x3fb8aa3b76767820 */ /* 0x000fc40000400000 */
[----:B------:R-:W-:Y:S02]  /*3e20*/  FMUL R116, R125, 1.4426950216293334961 ;  /* 0x3fb8aa3b7d747820 */ /* 0x000fe40000400000 */
[----:B------:R-:W-:Y:S02]  /*3e30*/  FMUL R22, R25, 1.4426950216293334961 ;  /* 0x3fb8aa3b19167820 */ /* 0x000fe40000400000 */
[----:B------:R-:W-:Y:S02]  /*3e40*/  FMUL R24, R24, 1.4426950216293334961 ;  /* 0x3fb8aa3b18187820 */ /* 0x000fe40000400000 */
[----:B------:R-:W-:Y:S02]  /*3e50*/  FMUL R126, R126, 1.4426950216293334961 ;  /* 0x3fb8aa3b7e7e7820 */ /* 0x000fe40000400000 */
[----:B------:R-:W-:Y:S02]  /*3e60*/  FMUL R127, R127, 1.4426950216293334961 ;  /* 0x3fb8aa3b7f7f7820 */ /* 0x000fe40000400000 */
[----:B------:R-:W-:-:S02]  /*3e70*/  FMUL R26, R26, 1.4426950216293334961 ;  /* 0x3fb8aa3b1a1a7820 */ /* 0x000fc40000400000 */
[----:B------:R-:W-:Y:S01]  /*3e80*/  FMUL R27, R27, 1.4426950216293334961 ;  /* 0x3fb8aa3b1b1b7820 */ /* 0x000fe20000400000 */
[C---:B------:R-:W-:Y:S01]  /*3e90*/  HMMA.16816.F32.BF16 R148, R144.reuse, R140, R148 ;  /* 0x0000008c9094723c */ /* 0x040fe20000041894 */
[----:B------:R-:W-:Y:S01]  /*3ea0*/  MUFU.EX2 R118, R118 ;  /* 0x0000007600767308 */ /* 0x000fe20000000800 */
[--C-:B------:R-:W-:Y:S02]  /*3eb0*/  FFMA R88, R88, c[0x0][0x188], -R9.reuse ;  /* 0x0000620058587a23 */ /* 0x100fe40000000809 */
[--C-:B------:R-:W-:Y:S02]  /*3ec0*/  FFMA R89, R89, c[0x0][0x188], -R9.reuse ;  /* 0x0000620059597a23 */ /* 0x100fe40000000809 */
[--C-:B------:R-:W-:Y:S02]  /*3ed0*/  FFMA R84, R84, c[0x0][0x188], -R9.reuse ;  /* 0x0000620054547a23 */ /* 0x100fe40000000809 */
[----:B------:R-:W-:Y:S01]  /*3ee0*/  HMMA.16816.F32.BF16 R164, R144, R160, R164 ;  /* 0x000000a090a4723c */ /* 0x000fe200000418a4 */
[----:B------:R-:W0:Y:S01]  /*3ef0*/  MUFU.EX2 R116, R116 ;  /* 0x0000007400747308 */ /* 0x000e220000000800 */
[----:B------:R-:W-:-:S02]  /*3f00*/  FFMA R85, R85, c[0x0][0x188], -R9 ;  /* 0x0000620055557a23 */ /* 0x000fc40000000809 */
[--C-:B------:R-:W-:Y:S02]  /*3f10*/  FFMA R90, R90, c[0x0][0x188], -R10.reuse ;  /* 0x000062005a5a7a23 */ /* 0x100fe4000000080a */
[--C-:B------:R-:W-:Y:S02]  /*3f20*/  FFMA R91, R91, c[0x0][0x188], -R10.reuse ;  /* 0x000062005b5b7a23 */ /* 0x100fe4000000080a */
[----:B------:R-:W-:Y:S01]  /*3f30*/  HMMA.16816.F32.BF16 R176, R144, R172, R176 ;  /* 0x000000ac90b0723c */ /* 0x000fe200000418b0 */
[----:B------:R0:W-:Y:S01]  /*3f40*/  MUFU.EX2 R117, R24 ;  /* 0x0000001800757308 */ /* 0x0001e20000000800 */
[--C-:B------:R-:W-:Y:S02]  /*3f50*/  FFMA R86, R86, c[0x0][0x188], -R10.reuse ;  /* 0x0000620056567a23 */ /* 0x100fe4000000080a */
[----:B------:R-:W-:-:S04]  /*3f60*/  FFMA R87, R87, c[0x0][0x188], -R10 ;  /* 0x0000620057577a23 */ /* 0x000fc8000000080a */
[----:B------:R-:W-:Y:S01]  /*3f70*/  HMMA.16816.F32.BF16 R184, R144, R188, R184 ;  /* 0x000000bc90b8723c */ /* 0x000fe200000418b8 */
[----:B------:R-:W1:Y:S01]  /*3f80*/  MUFU.EX2 R22, R22 ;  /* 0x0000001600167308 */ /* 0x000e620000000800 */
[----:B------:R-:W-:Y:S02]  /*3f90*/  FMUL R88, R88, 1.4426950216293334961 ;  /* 0x3fb8aa3b58587820 */ /* 0x000fe40000400000 */
[----:B------:R-:W-:-:S05]  /*3fa0*/  FMUL R89, R89, 1.4426950216293334961 ;  /* 0x3fb8aa3b59597820 */ /* 0x000fca0000400000 */
[----:B------:R-:W-:Y:S01]  /*3fb0*/  MUFU.EX2 R145, R126 ;  /* 0x0000007e00917308 */ /* 0x000fe20000000800 */
[----:B------:R-:W-:Y:S02]  /*3fc0*/  FMUL R84, R84, 1.4426950216293334961 ;  /* 0x3fb8aa3b54547820 */ /* 0x000fe40000400000 */
[----:B------:R-:W-:-:S05]  /*3fd0*/  FMUL R85, R85, 1.4426950216293334961 ;  /* 0x3fb8aa3b55557820 */ /* 0x000fca0000400000 */
[----:B------:R2:W3:Y:S01]  /*3fe0*/  MUFU.EX2 R144, R127 ;  /* 0x0000007f00907308 */ /* 0x0004e20000000800 */
[----:B------:R-:W-:Y:S02]  /*3ff0*/  FMUL R90, R90, 1.4426950216293334961 ;  /* 0x3fb8aa3b5a5a7820 */ /* 0x000fe40000400000 */
[----:B------:R-:W-:-:S05]  /*4000*/  FMUL R91, R91, 1.4426950216293334961 ;  /* 0x3fb8aa3b5b5b7820 */ /* 0x000fca0000400000 */
[----:B------:R1:W-:Y:S01]  /*4010*/  MUFU.EX2 R173, R26 ;  /* 0x0000001a00ad7308 */ /* 0x0003e20000000800 */
[----:B------:R-:W-:-:S07]  /*4020*/  FMUL R86, R86, 1.4426950216293334961 ;  /* 0x3fb8aa3b56567820 */ /* 0x000fce0000400000 */
[----:B------:R-:W4:Y:S01]  /*4030*/  MUFU.EX2 R172, R27 ;  /* 0x0000001b00ac7308 */ /* 0x000f220000000800 */
[----:B------:R-:W-:Y:S01]  /*4040*/  FMUL R87, R87, 1.4426950216293334961 ;  /* 0x3fb8aa3b57577820 */ /* 0x000fe20000400000 */
[----:B0-----:R-:W-:Y:S01]  /*4050*/  F2FP.BF16.PACK_AB R24, R116, R118 ;  /* 0x000000767418723e */ /* 0x001fe200000010ff */
[----:B------:R-:W-:Y:S01]  /*4060*/  FFMA R68, R68, c[0x0][0x188], -R6 ;  /* 0x0000620044447a23 */ /* 0x000fe20000000806 */
[----:B--2---:R-:W-:Y:S04]  /*4070*/  LDSM.16.M88.4 R124, [R211+0x5800] ;  /* 0x00580000d37c783b */ /* 0x004fe80000000200 */
[----:B------:R-:W-:Y:S08]  /*4080*/  MUFU.EX2 R189, R88 ;  /* 0x0000005800bd7308 */ /* 0x000ff00000000800 */
[----:B------:R-:W0:Y:S08]  /*4090*/  MUFU.EX2 R188, R89 ;  /* 0x0000005900bc7308 */ /* 0x000e300000000800 */
[----:B------:R-:W-:Y:S08]  /*40a0*/  MUFU.EX2 R208, R84 ;  /* 0x0000005400d07308 */ /* 0x000ff00000000800 */
[----:B------:R-:W2:Y:S08]  /*40b0*/  MUFU.EX2 R205, R85 ;  /* 0x0000005500cd7308 */ /* 0x000eb00000000800 */
[----:B------:R-:W-:Y:S08]  /*40c0*/  MUFU.EX2 R147, R90 ;  /* 0x0000005a00937308 */ /* 0x000ff00000000800 */
[----:B------:R-:W5:Y:S08]  /*40d0*/  MUFU.EX2 R146, R91 ;  /* 0x0000005b00927308 */ /* 0x000f700000000800 */
[----:B------:R-:W-:Y:S08]  /*40e0*/  MUFU.EX2 R161, R86 ;  /* 0x0000005600a17308 */ /* 0x000ff00000000800 */
[----:B------:R0:W2:Y:S01]  /*40f0*/  MUFU.EX2 R160, R87 ;  /* 0x0000005700a07308 */ /* 0x0000a20000000800 */
[----:B-1----:R-:W-:-:S02]  /*4100*/  F2FP.BF16.PACK_AB R26, R22, R117 ;  /* 0x00000075161a723e */ /* 0x002fc400000010ff */
[----:B---3--:R-:W-:Y:S02]  /*4110*/  F2FP.BF16.PACK_AB R25, R144, R145 ;  /* 0x000000919019723e */ /* 0x008fe400000010ff */
[----:B----4-:R-:W-:Y:S01]  /*4120*/  F2FP.BF16.PACK_AB R27, R172, R173 ;  /* 0x000000adac1b723e */ /* 0x010fe200000010ff */
[----:B------:R-:W-:Y:S02]  /*4130*/  FFMA R112, R112, c[0x0][0x188], -R9 ;  /* 0x0000620070707a23 */ /* 0x000fe40000000809 */
[----:B------:R-:W-:Y:S01]  /*4140*/  FFMA R115, R115, c[0x0][0x188], -R10 ;  /* 0x0000620073737a23 */ /* 0x000fe2000000080a */
[----:B0-----:R-:W0:Y:S01]  /*4150*/  LDSM.16.M88.4 R84, [R211+0x4000] ;  /* 0x00400000d354783b */ /* 0x001e220000000200 */
[----:B------:R-:W-:Y:S02]  /*4160*/  FADD R88, R118, R23 ;  /* 0x0000001776587221 */ /* 0x000fe40000000000 */
[----:B------:R-:W-:Y:S01]  /*4170*/  HMMA.16816.F32.BF16 R148, R24, R142, R148 ;  /* 0x0000008e1894723c */ /* 0x000fe20000041894 */
[----:B------:R-:W-:-:S02]  /*4180*/  FFMA R136, R136, c[0x0][0x188], -R6 ;  /* 0x0000620088887a23 */ /* 0x000fc40000000806 */
[----:B------:R-:W-:-:S05]  /*4190*/  FFMA R139, R139, c[0x0][0x188], -R8 ;  /* 0x000062008b8b7a23 */ /* 0x000fca0000000808 */
[----:B------:R-:W-:Y:S01]  /*41a0*/  HMMA.16816.F32.BF16 R164, R24, R162, R164 ;  /* 0x000000a218a4723c */ /* 0x000fe200000418a4 */
[----:B------:R-:W-:Y:S02]  /*41b0*/  FMUL R68, R68, 1.4426950216293334961 ;  /* 0x3fb8aa3b44447820 */ /* 0x000fe40000400000 */
[----:B------:R-:W-:-:S05]  /*41c0*/  FFMA R71, R71, c[0x0][0x188], -R8 ;  /* 0x0000620047477a23 */ /* 0x000fca0000000808 */
[----:B------:R-:W-:Y:S01]  /*41d0*/  HMMA.16816.F32.BF16 R176, R24, R174, R176 ;  /* 0x000000ae18b0723c */ /* 0x000fe200000418b0 */
[----:B------:R-:W-:Y:S02]  /*41e0*/  FMUL R112, R112, 1.4426950216293334961 ;  /* 0x3fb8aa3b70707820 */ /* 0x000fe40000400000 */
[----:B------:R-:W-:-:S05]  /*41f0*/  FFMA R113, R113, c[0x0][0x188], -R9 ;  /* 0x0000620071717a23 */ /* 0x000fca0000000809 */
[----:B------:R-:W-:Y:S01]  /*4200*/  HMMA.16816.F32.BF16 R184, R24, R190, R184 ;  /* 0x000000be18b8723c */ /* 0x000fe200000418b8 */
[----:B------:R-:W-:-:S06]  /*4210*/  FMUL R115, R115, 1.4426950216293334961 ;  /* 0x3fb8aa3b73737820 */ /* 0x000fcc0000400000 */
[----:B------:R-:W-:Y:S02]  /*4220*/  F2FP.BF16.PACK_AB R24, R188, R189 ;  /* 0x000000bdbc18723e */ /* 0x000fe400000010ff */
[----:B--2---:R-:W-:Y:S02]  /*4230*/  F2FP.BF16.PACK_AB R26, R205, R208 ;  /* 0x000000d0cd1a723e */ /* 0x004fe400000010ff */
[----:B-----5:R-:W-:Y:S02]  /*4240*/  F2FP.BF16.PACK_AB R25, R146, R147 ;  /* 0x000000939219723e */ /* 0x020fe400000010ff */
[----:B------:R-:W-:Y:S01]  /*4250*/  F2FP.BF16.PACK_AB R27, R160, R161 ;  /* 0x000000a1a01b723e */ /* 0x000fe200000010ff */
[----:B------:R-:W-:Y:S02]  /*4260*/  FADD R88, R116, R88 ;  /* 0x0000005874587221 */ /* 0x000fe40000000000 */
[----:B------:R-:W-:Y:S02]  /*4270*/  FMUL R140, R139, 1.4426950216293334961 ;  /* 0x3fb8aa3b8b8c7820 */ /* 0x000fe40000400000 */
[----:B------:R-:W-:Y:S02]  /*4280*/  MUFU.EX2 R139, R112 ;  /* 0x00000070008b7308 */ /* 0x000fe40000000800 */
[----:B------:R-:W-:Y:S01]  /*4290*/  HMMA.16816.F32.BF16 R156, R24, R142, R156 ;  /* 0x0000008e189c723c */ /* 0x000fe2000004189c */
[----:B------:R-:W-:-:S02]  /*42a0*/  FFMA R69, R69, c[0x0][0x188], -R6 ;  /* 0x0000620045457a23 */ /* 0x000fc40000000806 */
[----:B------:R-:W-:-:S03]  /*42b0*/  FFMA R70, R70, c[0x0][0x188], -R8 ;  /* 0x0000620046467a23 */ /* 0x000fc60000000808 */
[----:B------:R1:W-:Y:S02]  /*42c0*/  MUFU.EX2 R142, R68 ;  /* 0x00000044008e7308 */ /* 0x0003e40000000800 */
[C---:B------:R-:W-:Y:S01]  /*42d0*/  HMMA.16816.F32.BF16 R168, R24.reuse, R162, R168 ;  /* 0x000000a218a8723c */ /* 0x040fe200000418a8 */
[----:B------:R-:W-:Y:S02]  /*42e0*/  FADD R143, R117, R88 ;  /* 0x00000058758f7221 */ /* 0x000fe40000000000 */
[----:B------:R-:W-:Y:S05]  /*42f0*/  LDSM.16.M88.4 R116, [R211+0x5000] ;  /* 0x00500000d374783b */ /* 0x000fea0000000200 */
[----:B------:R-:W-:Y:S01]  /*4300*/  HMMA.16816.F32.BF16 R180, R24, R174, R180 ;  /* 0x000000ae18b4723c */ /* 0x000fe200000418b4 */
[----:B-1----:R-:W-:-:S02]  /*4310*/  FMUL R68, R113, 1.4426950216293334961 ;  /* 0x3fb8aa3b71447820 */ /* 0x002fc40000400000 */
[----:B------:R-:W-:-:S05]  /*4320*/  FFMA R137, R137, c[0x0][0x188], -R6 ;  /* 0x0000620089897a23 */ /* 0x000fca0000000806 */
[----:B------:R-:W-:Y:S01]  /*4330*/  HMMA.16816.F32.BF16 R152, R24, R190, R152 ;  /* 0x000000be1898723c */ /* 0x000fe20000041898 */
[----:B------:R-:W-:Y:S02]  /*4340*/  FFMA R138, R138, c[0x0][0x188], -R8 ;  /* 0x000062008a8a7a23 */ /* 0x000fe40000000808 */
[----:B------:R-:W-:-:S04]  /*4350*/  FFMA R100, R100, c[0x0][0x188], -R9 ;  /* 0x0000620064647a23 */ /* 0x000fc80000000809 */
[----:B------:R-:W-:Y:S02]  /*4360*/  FMUL R24, R136, 1.4426950216293334961 ;  /* 0x3fb8aa3b88187820 */ /* 0x000fe40000400000 */
[----:B------:R-:W-:Y:S01]  /*4370*/  FMUL R27, R71, 1.4426950216293334961 ;  /* 0x3fb8aa3b471b7820 */ /* 0x000fe20000400000 */
[----:B------:R1:W-:Y:S01]  /*4380*/  MUFU.EX2 R136, R115 ;  /* 0x0000007300887308 */ /* 0x0003e20000000800 */
[--C-:B------:R-:W-:Y:S02]  /*4390*/  FFMA R71, R114, c[0x0][0x188], -R10.reuse ;  /* 0x0000620072477a23 */ /* 0x100fe4000000080a */
[----:B------:R-:W-:Y:S02]  /*43a0*/  FFMA R101, R101, c[0x0][0x188], -R9 ;  /* 0x0000620065657a23 */ /* 0x000fe40000000809 */
[--C-:B------:R-:W-:Y:S01]  /*43b0*/  FFMA R102, R102, c[0x0][0x188], -R10.reuse ;  /* 0x0000620066667a23 */ /* 0x100fe2000000080a */
[----:B-1----:R-:W1:Y:S01]  /*43c0*/  LDSM.16.M88.4 R112, [R211+0x4800] ;  /* 0x00480000d370783b */ /* 0x002e620000000200 */
[----:B------:R-:W-:-:S02]  /*43d0*/  FFMA R103, R103, c[0x0][0x188], -R10 ;  /* 0x0000620067677a23 */ /* 0x000fc4000000080a */
[----:B------:R-:W-:Y:S02]  /*43e0*/  FMUL R23, R69, 1.4426950216293334961 ;  /* 0x3fb8aa3b45177820 */ /* 0x000fe40000400000 */
[----:B------:R-:W-:Y:S02]  /*43f0*/  FMUL R26, R70, 1.4426950216293334961 ;  /* 0x3fb8aa3b461a7820 */ /* 0x000fe40000400000 */
[----:B------:R-:W-:Y:S02]  /*4400*/  FMUL R25, R137, 1.4426950216293334961 ;  /* 0x3fb8aa3b89197820 */ /* 0x000fe40000400000 */
[----:B------:R-:W-:Y:S02]  /*4410*/  FMUL R138, R138, 1.4426950216293334961 ;  /* 0x3fb8aa3b8a8a7820 */ /* 0x000fe40000400000 */
[----:B------:R-:W-:Y:S02]  /*4420*/  FMUL R69, R100, 1.4426950216293334961 ;  /* 0x3fb8aa3b64457820 */ /* 0x000fe40000400000 */
[----:B------:R-:W-:-:S02]  /*4430*/  FMUL R70, R101, 1.4426950216293334961 ;  /* 0x3fb8aa3b65467820 */ /* 0x000fc40000400000 */
[----:B------:R-:W-:Y:S02]  /*4440*/  FMUL R71, R71, 1.4426950216293334961 ;  /* 0x3fb8aa3b47477820 */ /* 0x000fe40000400000 */
[----:B------:R-:W-:Y:S02]  /*4450*/  FMUL R102, R102, 1.4426950216293334961 ;  /* 0x3fb8aa3b66667820 */ /* 0x000fe40000400000 */
[----:B------:R-:W-:Y:S01]  /*4460*/  FMUL R103, R103, 1.4426950216293334961 ;  /* 0x3fb8aa3b67677820 */ /* 0x000fe20000400000 */
[----:B------:R-:W-:Y:S08]  /*4470*/  MUFU.EX2 R141, R138 ;  /* 0x0000008a008d7308 */ /* 0x000ff00000000800 */
[----:B------:R-:W2:Y:S08]  /*4480*/  MUFU.EX2 R23, R23 ;  /* 0x0000001700177308 */ /* 0x000eb00000000800 */
[----:B------:R-:W-:Y:S08]  /*4490*/  MUFU.EX2 R24, R24 ;  /* 0x0000001800187308 */ /* 0x000ff00000000800 */
[----:B------:R-:W3:Y:S08]  /*44a0*/  MUFU.EX2 R25, R25 ;  /* 0x0000001900197308 */ /* 0x000ef00000000800 */
[----:B------:R-:W-:Y:S08]  /*44b0*/  MUFU.EX2 R26, R26 ;  /* 0x0000001a001a7308 */ /* 0x000ff00000000800 */
[----:B------:R-:W4:Y:S08]  /*44c0*/  MUFU.EX2 R27, R27 ;  /* 0x0000001b001b7308 */ /* 0x000f300000000800 */
[----:B------:R-:W5:Y:S08]  /*44d0*/  MUFU.EX2 R140, R140 ;  /* 0x0000008c008c7308 */ /* 0x000f700000000800 */
[----:B------:R-:W0:Y:S08]  /*44e0*/  MUFU.EX2 R68, R68 ;  /* 0x0000004400447308 */ /* 0x000e300000000800 */
[----:B------:R-:W-:Y:S08]  /*44f0*/  MUFU.EX2 R69, R69 ;  /* 0x0000004500457308 */ /* 0x000ff00000000800 */
[----:B------:R-:W0:Y:S08]  /*4500*/  MUFU.EX2 R70, R70 ;  /* 0x0000004600467308 */ /* 0x000e300000000800 */
[----:B------:R-:W0:Y:S08]  /*4510*/  MUFU.EX2 R71, R71 ;  /* 0x0000004700477308 */ /* 0x000e300000000800 */
[----:B------:R0:W-:Y:S08]  /*4520*/  MUFU.EX2 R137, R102 ;  /* 0x0000006600897308 */ /* 0x0001f00000000800 */
[----:B------:R-:W1:Y:S01]  /*4530*/  MUFU.EX2 R138, R103 ;  /* 0x00000067008a7308 */ /* 0x000e620000000800 */
[----:B--2---:R-:W-:-:S02]  /*4540*/  F2FP.BF16.PACK_AB R88, R23, R142 ;  /* 0x0000008e1758723e */ /* 0x004fc400000010ff */
[----:B---3--:R-:W-:Y:S02]  /*4550*/  F2FP.BF16.PACK_AB R90, R25, R24 ;  /* 0x00000018195a723e */ /* 0x008fe400000010ff */
[----:B----4-:R-:W-:Y:S02]  /*4560*/  F2FP.BF16.PACK_AB R89, R27, R26 ;  /* 0x0000001a1b59723e */ /* 0x010fe400000010ff */
[----:B-----5:R-:W-:Y:S02]  /*4570*/  F2FP.BF16.PACK_AB R91, R140, R141 ;  /* 0x0000008d8c5b723e */ /* 0x020fe400000010ff */
[----:B0-----:R-:W-:Y:S02]  /*4580*/  F2FP.BF16.PACK_AB R100, R68, R139 ;  /* 0x0000008b4464723e */ /* 0x001fe400000010ff */
[----:B------:R-:W-:Y:S02]  /*4590*/  F2FP.BF16.PACK_AB R102, R70, R69 ;  /* 0x000000454666723e */ /* 0x000fe400000010ff */
[----:B------:R-:W-:-:S02]  /*45a0*/  F2FP.BF16.PACK_AB R101, R136, R71 ;  /* 0x000000478865723e */ /* 0x000fc400000010ff */
[----:B-1----:R-:W-:Y:S01]  /*45b0*/  F2FP.BF16.PACK_AB R103, R138, R137 ;  /* 0x000000898a67723e */ /* 0x002fe200000010ff */
[-C--:B------:R-:W-:Y:S08]  /*45c0*/  HMMA.16816.F32.BF16 R148, R88, R84.reuse, R148 ;  /* 0x000000545894723c */ /* 0x080ff00000041894 */
[----:B------:R-:W-:Y:S07]  /*45d0*/  HMMA.16816.F32.BF16 R156, R100, R84, R156 ;  /* 0x00000054649c723c */ /* 0x000fee000004189c */
[----:B------:R-:W-:Y:S01]  /*45e0*/  FFMA R85, R80, c[0x0][0x188], -R6 ;  /* 0x0000620050557a23 */ /* 0x000fe20000000806 */
[----:B------:R-:W-:Y:S03]  /*45f0*/  HMMA.16816.F32.BF16 R164, R88, R112, R164 ;  /* 0x0000007058a4723c */ /* 0x000fe600000418a4 */
[----:B------:R-:W-:-:S05]  /*4600*/  FMUL R85, R85, 1.4426950216293334961 ;  /* 0x3fb8aa3b55557820 */ /* 0x000fca0000400000 */
[----:B------:R-:W-:Y:S01]  /*4610*/  HMMA.16816.F32.BF16 R176, R88, R116, R176 ;  /* 0x0000007458b0723c */ /* 0x000fe200000418b0 */
[----:B------:R-:W-:Y:S02]  /*4620*/  FFMA R84, R132, c[0x0][0x188], -R6 ;  /* 0x0000620084547a23 */ /* 0x000fe40000000806 */
[----:B------:R-:W-:-:S05]  /*4630*/  FFMA R134, R134, c[0x0][0x188], -R8 ;  /* 0x0000620086867a23 */ /* 0x000fca0000000808 */
[----:B------:R-:W-:Y:S01]  /*4640*/  HMMA.16816.F32.BF16 R184, R88, R124, R184 ;  /* 0x0000007c58b8723c */ /* 0x000fe200000418b8 */
[----:B------:R-:W-:-:S06]  /*4650*/  FFMA R133, R133, c[0x0][0x188], -R6 ;  /* 0x0000620085857a23 */ /* 0x000fcc0000000806 */
[----:B------:R-:W-:Y:S02]  /*4660*/  FFMA R88, R81, c[0x0][0x188], -R6 ;  /* 0x0000620051587a23 */ /* 0x000fe40000000806 */
[----:B------:R0:W-:Y:S01]  /*4670*/  MUFU.EX2 R81, R85 ;  /* 0x0000005500517308 */ /* 0x0001e20000000800 */
[--C-:B------:R-:W-:Y:S01]  /*4680*/  FFMA R135, R135, c[0x0][0x188], -R8.reuse ;  /* 0x0000620087877a23 */ /* 0x100fe20000000808 */
[----:B------:R-:W-:Y:S01]  /*4690*/  HMMA.16816.F32.BF16 R168, R100, R112, R168 ;  /* 0x0000007064a8723c */ /* 0x000fe200000418a8 */
[--C-:B------:R-:W-:Y:S02]  /*46a0*/  FFMA R89, R83, c[0x0][0x188], -R8.reuse ;  /* 0x0000620053597a23 */ /* 0x100fe40000000808 */
[----:B------:R-:W-:Y:S02]  /*46b0*/  FMUL R84, R84, 1.4426950216293334961 ;  /* 0x3fb8aa3b54547820 */ /* 0x000fe40000400000 */
[----:B0-----:R-:W-:Y:S02]  /*46c0*/  FMUL R85, R88, 1.4426950216293334961 ;  /* 0x3fb8aa3b58557820 */ /* 0x001fe40000400000 */
[----:B------:R-:W-:-:S02]  /*46d0*/  FFMA R88, R82, c[0x0][0x188], -R8 ;  /* 0x0000620052587a23 */ /* 0x000fc40000000808 */
[----:B------:R-:W-:Y:S02]  /*46e0*/  FMUL R112, R134, 1.4426950216293334961 ;  /* 0x3fb8aa3b86707820 */ /* 0x000fe40000400000 */
[----:B------:R-:W-:Y:S02]  /*46f0*/  FMUL R133, R133, 1.4426950216293334961 ;  /* 0x3fb8aa3b85857820 */ /* 0x000fe40000400000 */
[----:B------:R-:W-:Y:S02]  /*4700*/  FMUL R135, R135, 1.4426950216293334961 ;  /* 0x3fb8aa3b87877820 */ /* 0x000fe40000400000 */
[----:B------:R-:W-:Y:S02]  /*4710*/  FMUL R88, R88, 1.4426950216293334961 ;  /* 0x3fb8aa3b58587820 */ /* 0x000fe40000400000 */
[----:B------:R-:W-:Y:S02]  /*4720*/  FMUL R89, R89, 1.4426950216293334961 ;  /* 0x3fb8aa3b59597820 */ /* 0x000fe40000400000 */
[----:B------:R-:W-:-:S02]  /*4730*/  FFMA R78, R78, c[0x0][0x188], -R10 ;  /* 0x000062004e4e7a23 */ /* 0x000fc4000000080a */
[--C-:B------:R-:W-:Y:S01]  /*4740*/  FFMA R79, R79, c[0x0][0x188], -R10.reuse ;  /* 0x000062004f4f7a23 */ /* 0x100fe2000000080a */
[----:B------:R-:W-:Y:S01]  /*4750*/  MUFU.EX2 R84, R84 ;  /* 0x0000005400547308 */ /* 0x000fe20000000800 */
[--C-:B------:R-:W-:Y:S02]  /*4760*/  FFMA R72, R72, c[0x0][0x188], -R9.reuse ;  /* 0x0000620048487a23 */ /* 0x100fe40000000809 */
[--C-:B------:R-:W-:Y:S02]  /*4770*/  FFMA R73, R73, c[0x0][0x188], -R9.reuse ;  /* 0x0000620049497a23 */ /* 0x100fe40000000809 */
[--C-:B------:R-:W-:Y:S02]  /*4780*/  FFMA R76, R76, c[0x0][0x188], -R9.reuse ;  /* 0x000062004c4c7a23 */ /* 0x100fe40000000809 */
[----:B------:R-:W-:Y:S01]  /*4790*/  FFMA R77, R77, c[0x0][0x188], -R9 ;  /* 0x000062004d4d7a23 */ /* 0x000fe20000000809 */
[----:B------:R-:W0:Y:S01]  /*47a0*/  MUFU.EX2 R80, R133 ;  /* 0x0000008500507308 */ /* 0x000e220000000800 */
[----:B------:R-:W-:-:S02]  /*47b0*/  FFMA R74, R74, c[0x0][0x188], -R10 ;  /* 0x000062004a4a7a23 */ /* 0x000fc4000000080a */
[----:B------:R-:W-:Y:S02]  /*47c0*/  FFMA R75, R75, c[0x0][0x188], -R10 ;  /* 0x000062004b4b7a23 */ /* 0x000fe4000000080a */
[----:B------:R-:W-:Y:S02]  /*47d0*/  FADD R192, R192, R21 ;  /* 0x00000015c0c07221 */ /* 0x000fe40000000000 */
[----:B------:R-:W-:Y:S01]  /*47e0*/  FADD R143, R22, R143 ;  /* 0x0000008f168f7221 */ /* 0x000fe20000000000 */
[----:B------:R-:W1:Y:S01]  /*47f0*/  MUFU.EX2 R85, R85 ;  /* 0x0000005500557308 */ /* 0x000e620000000800 */
[----:B------:R-:W-:Y:S02]  /*4800*/  FMUL R21, R78, 1.4426950216293334961 ;  /* 0x3fb8aa3b4e157820 */ /* 0x000fe40000400000 */
[----:B------:R-:W-:-:S05]  /*4810*/  FMUL R22, R79, 1.4426950216293334961 ;  /* 0x3fb8aa3b4f167820 */ /* 0x000fca0000400000 */
[----:B------:R-:W-:Y:S01]  /*4820*/  MUFU.EX2 R112, R112 ;  /* 0x0000007000707308 */ /* 0x000fe20000000800 */
[----:B------:R-:W-:Y:S02]  /*4830*/  FMUL R72, R72, 1.4426950216293334961 ;  /* 0x3fb8aa3b48487820 */ /* 0x000fe40000400000 */
[----:B------:R-:W-:-:S05]  /*4840*/  FMUL R73, R73, 1.4426950216293334961 ;  /* 0x3fb8aa3b49497820 */ /* 0x000fca0000400000 */
[----:B------:R-:W2:Y:S01]  /*4850*/  MUFU.EX2 R82, R135 ;  /* 0x0000008700527308 */ /* 0x000ea20000000800 */
[----:B------:R-:W-:Y:S02]  /*4860*/  FMUL R76, R76, 1.4426950216293334961 ;  /* 0x3fb8aa3b4c4c7820 */ /* 0x000fe40000400000 */
[----:B------:R-:W-:-:S05]  /*4870*/  FMUL R77, R77, 1.4426950216293334961 ;  /* 0x3fb8aa3b4d4d7820 */ /* 0x000fca0000400000 */
[----:B------:R-:W-:Y:S01]  /*4880*/  MUFU.EX2 R83, R88 ;  /* 0x0000005800537308 */ /* 0x000fe20000000800 */
[----:B------:R-:W-:Y:S02]  /*4890*/  FMUL R74, R74, 1.4426950216293334961 ;  /* 0x3fb8aa3b4a4a7820 */ /* 0x000fe40000400000 */
[----:B------:R-:W-:-:S05]  /*48a0*/  FMUL R75, R75, 1.4426950216293334961 ;  /* 0x3fb8aa3b4b4b7820 */ /* 0x000fca0000400000 */
[----:B------:R3:W4:Y:S01]  /*48b0*/  MUFU.EX2 R113, R89 ;  /* 0x0000005900717308 */ /* 0x0007220000000800 */
[C---:B------:R-:W-:Y:S07]  /*48c0*/  HMMA.16816.F32.BF16 R180, R100.reuse, R116, R180 ;  /* 0x0000007464b4723c */ /* 0x040fee00000418b4 */
[----:B------:R-:W-:Y:S01]  /*48d0*/  MUFU.EX2 R132, R76 ;  /* 0x0000004c00847308 */ /* 0x000fe20000000800 */
[----:B------:R-:W-:Y:S01]  /*48e0*/  HMMA.16816.F32.BF16 R152, R100, R124, R152 ;  /* 0x0000007c6498723c */ /* 0x000fe20000041898 */
[----:B---3--:R-:W-:Y:S04]  /*48f0*/  LDSM.16.M88.4 R88, [R12+0x5080] ;  /* 0x005080000c58783b */ /* 0x008fe80000000200 */
[----:B------:R-:W-:Y:S02]  /*4900*/  LDSM.16.M88.4 R100, [R12+0x5880] ;  /* 0x005880000c64783b */ /* 0x000fe40000000200 */
[----:B------:R0:W-:Y:S08]  /*4910*/  MUFU.EX2 R124, R72 ;  /* 0x00000048007c7308 */ /* 0x0001f00000000800 */
[----:B------:R-:W3:Y:S08]  /*4920*/  MUFU.EX2 R125, R73 ;  /* 0x00000049007d7308 */ /* 0x000ef00000000800 */
[----:B------:R5:W0:Y:S08]  /*4930*/  MUFU.EX2 R133, R77 ;  /* 0x0000004d00857308 */ /* 0x000a300000000800 */
[----:B------:R1:W-:Y:S08]  /*4940*/  MUFU.EX2 R134, R74 ;  /* 0x0000004a00867308 */ /* 0x0003f00000000800 */
[----:B------:R4:W0:Y:S08]  /*4950*/  MUFU.EX2 R135, R75 ;  /* 0x0000004b00877308 */ /* 0x0008300000000800 */
[----:B------:R-:W-:Y:S08]  /*4960*/  MUFU.EX2 R21, R21 ;  /* 0x0000001500157308 */ /* 0x000ff00000000800 */
[----:B------:R-:W3:Y:S01]  /*4970*/  MUFU.EX2 R22, R22 ;  /* 0x0000001600167308 */ /* 0x000ee20000000800 */
[----:B0-----:R-:W-:Y:S01]  /*4980*/  F2FP.BF16.PACK_AB R72, R80, R84 ;  /* 0x000000545048723e */ /* 0x001fe200000010ff */
[----:B-----5:R-:W-:Y:S01]  /*4990*/  LDSM.16.M88.4 R76, [R12+0x4880] ;  /* 0x004880000c4c783b */ /* 0x020fe20000000200 */
[----:B-1----:R-:W-:-:S02]  /*49a0*/  F2FP.BF16.PACK_AB R74, R85, R81 ;  /* 0x00000051554a723e */ /* 0x002fc400000010ff */
[----:B--2---:R-:W-:Y:S02]  /*49b0*/  F2FP.BF16.PACK_AB R73, R82, R112 ;  /* 0x000000705249723e */ /* 0x004fe400000010ff */
[----:B----4-:R-:W-:-:S07]  /*49c0*/  F2FP.BF16.PACK_AB R75, R113, R83 ;  /* 0x00000053714b723e */ /* 0x010fce00000010ff */
[C---:B------:R-:W-:Y:S08]  /*49d0*/  HMMA.16816.F32.BF16 R148, R72.reuse, R86, R148 ;  /* 0x000000564894723c */ /* 0x040ff00000041894 */
[C---:B------:R-:W-:Y:S08]  /*49e0*/  HMMA.16816.F32.BF16 R164, R72.reuse, R114, R164 ;  /* 0x0000007248a4723c */ /* 0x040ff000000418a4 */
[C---:B------:R-:W-:Y:S08]  /*49f0*/  HMMA.16816.F32.BF16 R176, R72.reuse, R118, R176 ;  /* 0x0000007648b0723c */ /* 0x040ff000000418b0 */
[----:B------:R-:W-:Y:S07]  /*4a00*/  HMMA.16816.F32.BF16 R184, R72, R126, R184 ;  /* 0x0000007e48b8723c */ /* 0x000fee00000418b8 */
[----:B---3--:R-:W-:-:S02]  /*4a10*/  F2FP.BF16.PACK_AB R72, R125, R124 ;  /* 0x0000007c7d48723e */ /* 0x008fc400000010ff */
[----:B------:R-:W-:Y:S02]  /*4a20*/  F2FP.BF16.PACK_AB R74, R133, R132 ;  /* 0x00000084854a723e */ /* 0x000fe400000010ff */
[----:B------:R-:W-:Y:S02]  /*4a30*/  F2FP.BF16.PACK_AB R73, R135, R134 ;  /* 0x000000868749723e */ /* 0x000fe400000010ff */
[----:B------:R-:W-:-:S07]  /*4a40*/  F2FP.BF16.PACK_AB R75, R22, R21 ;  /* 0x00000015164b723e */ /* 0x000fce00000010ff */
[----:B------:R-:W-:Y:S01]  /*4a50*/  HMMA.16816.F32.BF16 R156, R72, R86, R156 ;  /* 0x00000056489c723c */ /* 0x000fe2000004189c */
[----:B------:R-:W-:-:S07]  /*4a60*/  FFMA R120, R120, c[0x0][0x188], -R6 ;  /* 0x0000620078787a23 */ /* 0x000fce0000000806 */
[----:B------:R-:W-:Y:S01]  /*4a70*/  HMMA.16816.F32.BF16 R168, R72, R114, R168 ;  /* 0x0000007248a8723c */ /* 0x000fe200000418a8 */
[----:B------:R-:W-:-:S07]  /*4a80*/  FFMA R121, R121, c[0x0][0x188], -R6 ;  /* 0x0000620079797a23 */ /* 0x000fce0000000806 */
[C---:B------:R-:W-:Y:S08]  /*4a90*/  HMMA.16816.F32.BF16 R180, R72.reuse, R118, R180 ;  /* 0x0000007648b4723c */ /* 0x040ff000000418b4 */
[----:B------:R-:W-:Y:S01]  /*4aa0*/  HMMA.16816.F32.BF16 R152, R72, R126, R152 ;  /* 0x0000007e4898723c */ /* 0x000fe20000041898 */
[----:B------:R-:W0:Y:S01]  /*4ab0*/  LDSM.16.M88.4 R72, [R12+0x4080] ;  /* 0x004080000c48783b */ /* 0x000e220000000200 */
[----:B------:R-:W-:-:S02]  /*4ac0*/  FFMA R128, R128, c[0x0][0x188], -R6 ;  /* 0x0000620080807a23 */ /* 0x000fc40000000806 */
        /* <DEDUP_REMOVED lines=13> */
[----:B------:R-:W-:Y:S08]  /*4ba0*/  MUFU.EX2 R86, R86 ;  /* 0x0000005600567308 */ /* 0x000ff00000000800 */
[----:B------:R-:W1:Y:S08]  /*4bb0*/  MUFU.EX2 R87, R87 ;  /* 0x0000005700577308 */ /* 0x000e700000000800 */
[----:B------:R-:W-:Y:S08]  /*4bc0*/  MUFU.EX2 R114, R114 ;  /* 0x0000007200727308 */ /* 0x000ff00000000800 */
[----:B------:R-:W2:Y:S08]  /*4bd0*/  MUFU.EX2 R115, R115 ;  /* 0x0000007300737308 */ /* 0x000eb00000000800 */
[----:B------:R-:W-:Y:S08]  /*4be0*/  MUFU.EX2 R120, R120 ;  /* 0x0000007800787308 */ /* 0x000ff00000000800 */
[----:B------:R-:W3:Y:S08]  /*4bf0*/  MUFU.EX2 R121, R121 ;  /* 0x0000007900797308 */ /* 0x000ef00000000800 */
[----:B------:R-:W-:Y:S08]  /*4c00*/  MUFU.EX2 R123, R117 ;  /* 0x00000075007b7308 */ /* 0x000ff00000000800 */
[----:B------:R1:W4:Y:S01]  /*4c10*/  MUFU.EX2 R122, R116 ;  /* 0x00000074007a7308 */ /* 0x0003220000000800 */
[----:B------:R-:W-:-:S02]  /*4c20*/  FFMA R92, R92, c[0x0][0x188], -R9 ;  /* 0x000062005c5c7a23 */ /* 0x000fc40000000809 */
[----:B------:R-:W-:Y:S02]  /*4c30*/  FADD R142, R142, R143 ;  /* 0x0000008f8e8e7221 */ /* 0x000fe40000000000 */
[--C-:B------:R-:W-:Y:S02]  /*4c40*/  FFMA R109, R109, c[0x0][0x188], -R9.reuse ;  /* 0x000062006d6d7a23 */ /* 0x100fe40000000809 */
[----:B------:R-:W-:Y:S02]  /*4c50*/  FMUL R92, R92, 1.4426950216293334961 ;  /* 0x3fb8aa3b5c5c7820 */ /* 0x000fe40000400000 */
[----:B------:R-:W-:Y:S02]  /*4c60*/  FADD R142, R23, R142 ;  /* 0x0000008e178e7221 */ /* 0x000fe40000000000 */
[--C-:B------:R-:W-:Y:S01]  /*4c70*/  FFMA R23, R108, c[0x0][0x188], -R9.reuse ;  /* 0x000062006c177a23 */ /* 0x100fe20000000809 */
[----:B-1----:R-:W-:Y:S01]  /*4c80*/  F2FP.BF16.PACK_AB R116, R87, R86 ;  /* 0x000000565774723e */ /* 0x002fe200000010ff */
[----:B------:R-:W-:Y:S01]  /*4c90*/  FMUL R108, R109, 1.4426950216293334961 ;  /* 0x3fb8aa3b6d6c7820 */ /* 0x000fe20000400000 */
[----:B--2---:R-:W-:Y:S01]  /*4ca0*/  F2FP.BF16.PACK_AB R118, R115, R114 ;  /* 0x000000727376723e */ /* 0x004fe200000010ff */
[----:B------:R-:W-:Y:S01]  /*4cb0*/  FFMA R111, R111, c[0x0][0x188], -R10 ;  /* 0x000062006f6f7a23 */ /* 0x000fe2000000080a */
[----:B---3--:R-:W-:Y:S01]  /*4cc0*/  F2FP.BF16.PACK_AB R117, R121, R120 ;  /* 0x000000787975723e */ /* 0x008fe200000010ff */
[----:B------:R1:W-:Y:S01]  /*4cd0*/  MUFU.EX2 R109, R92 ;  /* 0x0000005c006d7308 */ /* 0x0003e20000000800 */
[----:B----4-:R-:W-:Y:S01]  /*4ce0*/  F2FP.BF16.PACK_AB R119, R122, R123 ;  /* 0x0000007b7a77723e */ /* 0x010fe200000010ff */
[----:B------:R-:W-:-:S02]  /*4cf0*/  FFMA R93, R93, c[0x0][0x188], -R9 ;  /* 0x000062005d5d7a23 */ /* 0x000fc40000000809 */
[--C-:B------:R-:W-:Y:S02]  /*4d00*/  FFMA R94, R94, c[0x0][0x188], -R10.reuse ;  /* 0x000062005e5e7a23 */ /* 0x100fe4000000080a */
[--C-:B------:R-:W-:Y:S02]  /*4d10*/  FFMA R95, R95, c[0x0][0x188], -R10.reuse ;  /* 0x000062005f5f7a23 */ /* 0x100fe4000000080a */
[----:B-1----:R-:W-:Y:S02]  /*4d20*/  FFMA R92, R110, c[0x0][0x188], -R10 ;  /* 0x000062006e5c7a23 */ /* 0x002fe4000000080a */
[----:B------:R-:W-:Y:S02]  /*4d30*/  FMUL R23, R23, 1.4426950216293334961 ;  /* 0x3fb8aa3b17177820 */ /* 0x000fe40000400000 */
[----:B------:R-:W-:Y:S02]  /*4d40*/  FMUL R111, R111, 1.4426950216293334961 ;  /* 0x3fb8aa3b6f6f7820 */ /* 0x000fe40000400000 */
[----:B------:R-:W-:-:S02]  /*4d50*/  FMUL R93, R93, 1.4426950216293334961 ;  /* 0x3fb8aa3b5d5d7820 */ /* 0x000fc40000400000 */
[----:B------:R-:W-:Y:S02]  /*4d60*/  FMUL R92, R92, 1.4426950216293334961 ;  /* 0x3fb8aa3b5c5c7820 */ /* 0x000fe40000400000 */
[----:B------:R-:W-:Y:S02]  /*4d70*/  FMUL R94, R94, 1.4426950216293334961 ;  /* 0x3fb8aa3b5e5e7820 */ /* 0x000fe40000400000 */
[----:B------:R-:W-:Y:S01]  /*4d80*/  FMUL R95, R95, 1.4426950216293334961 ;  /* 0x3fb8aa3b5f5f7820 */ /* 0x000fe20000400000 */
[C---:B0-----:R-:W-:Y:S01]  /*4d90*/  HMMA.16816.F32.BF16 R148, R116.reuse, R72, R148 ;  /* 0x000000487494723c */ /* 0x041fe20000041894 */
[----:B------:R-:W-:Y:S07]  /*4da0*/  MUFU.EX2 R23, R23 ;  /* 0x0000001700177308 */ /* 0x000fee0000000800 */
[C---:B------:R-:W-:Y:S01]  /*4db0*/  HMMA.16816.F32.BF16 R164, R116.reuse, R76, R164 ;  /* 0x0000004c74a4723c */ /* 0x040fe200000418a4 */
[----:B------:R-:W0:Y:S07]  /*4dc0*/  MUFU.EX2 R108, R108 ;  /* 0x0000006c006c7308 */ /* 0x000e2e0000000800 */
[C---:B------:R-:W-:Y:S01]  /*4dd0*/  HMMA.16816.F32.BF16 R176, R116.reuse, R88, R176 ;  /* 0x0000005874b0723c */ /* 0x040fe200000418b0 */
[----:B------:R-:W1:Y:S07]  /*4de0*/  MUFU.EX2 R110, R93 ;  /* 0x0000005d006e7308 */ /* 0x000e6e0000000800 */
[----:B------:R-:W-:Y:S01]  /*4df0*/  HMMA.16816.F32.BF16 R184, R116, R100, R184 ;  /* 0x0000006474b8723c */ /* 0x000fe200000418b8 */
[----:B------:R-:W-:Y:S08]  /*4e00*/  MUFU.EX2 R116, R111 ;  /* 0x0000006f00747308 */ /* 0x000ff00000000800 */
[----:B------:R0:W2:Y:S08]  /*4e10*/  MUFU.EX2 R117, R92 ;  /* 0x0000005c00757308 */ /* 0x0000b00000000800 */
[----:B------:R1:W-:Y:S08]  /*4e20*/  MUFU.EX2 R126, R94 ;  /* 0x0000005e007e7308 */ /* 0x0003f00000000800 */
[----:B------:R-:W3:Y:S01]  /*4e30*/  MUFU.EX2 R111, R95 ;  /* 0x0000005f006f7308 */ /* 0x000ee20000000800 */
[----:B0-----:R-:W-:-:S02]  /*4e40*/  F2FP.BF16.PACK_AB R92, R108, R23 ;  /* 0x000000176c5c723e */ /* 0x001fc400000010ff */
[----:B-1----:R-:W-:Y:S02]  /*4e50*/  F2FP.BF16.PACK_AB R94, R110, R109 ;  /* 0x0000006d6e5e723e */ /* 0x002fe400000010ff */
[----:B--2---:R-:W-:Y:S01]  /*4e60*/  F2FP.BF16.PACK_AB R93, R116, R117 ;  /* 0x00000075745d723e */ /* 0x004fe200000010ff */
[--C-:B------:R-:W-:Y:S02]  /*4e70*/  FFMA R65, R65, c[0x0][0x188], -R6.reuse ;  /* 0x0000620041417a23 */ /* 0x100fe40000000806 */
[--C-:B------:R-:W-:Y:S01]  /*4e80*/  FFMA R57, R57, c[0x0][0x188], -R6.reuse ;  /* 0x0000620039397a23 */ /* 0x100fe20000000806 */
[----:B---3--:R-:W-:Y:S01]  /*4e90*/  F2FP.BF16.PACK_AB R95, R111, R126 ;  /* 0x0000007e6f5f723e */ /* 0x008fe200000010ff */
[----:B------:R-:W-:-:S06]  /*4ea0*/  FFMA R28, R28, c[0x0][0x188], -R6 ;  /* 0x000062001c1c7a23 */ /* 0x000fcc0000000806 */
[C---:B------:R-:W-:Y:S07]  /*4eb0*/  HMMA.16816.F32.BF16 R156, R92.reuse, R72, R156 ;  /* 0x000000485c9c723c */ /* 0x040fee000004189c */
[----:B------:R-:W-:Y:S01]  /*4ec0*/  FMUL R72, R65, 1.4426950216293334961 ;  /* 0x3fb8aa3b41487820 */ /* 0x000fe20000400000 */
[----:B------:R-:W-:Y:S01]  /*4ed0*/  HMMA.16816.F32.BF16 R180, R92, R88, R180 ;  /* 0x000000585cb4723c */ /* 0x000fe200000418b4 */
[----:B------:R-:W-:Y:S02]  /*4ee0*/  FFMA R65, R60, c[0x0][0x188], -R6 ;  /* 0x000062003c417a23 */ /* 0x000fe40000000806 */
[----:B------:R-:W-:Y:S04]  /*4ef0*/  MUFU.EX2 R60, R72 ;  /* 0x00000048003c7308 */ /* 0x000fe80000000800 */
[----:B------:R-:W-:-:S02]  /*4f00*/  FMUL R88, R57, 1.4426950216293334961 ;  /* 0x3fb8aa3b39587820 */ /* 0x000fc40000400000 */
[--C-:B------:R-:W-:Y:S02]  /*4f10*/  FFMA R29, R29, c[0x0][0x188], -R6.reuse ;  /* 0x000062001d1d7a23 */ /* 0x100fe40000000806 */
[----:B------:R0:W-:Y:S01]  /*4f20*/  MUFU.EX2 R72, R88 ;  /* 0x0000005800487308 */ /* 0x0001e20000000800 */
[----:B------:R-:W-:Y:S02]  /*4f30*/  FFMA R48, R48, c[0x0][0x188], -R6 ;  /* 0x0000620030307a23 */ /* 0x000fe40000000806 */
[----:B------:R-:W-:Y:S02]  /*4f40*/  FMUL R89, R29, 1.4426950216293334961 ;  /* 0x3fb8aa3b1d597820 */ /* 0x000fe40000400000 */
[----:B0-----:R-:W-:Y:S02]  /*4f50*/  FMUL R88, R28, 1.4426950216293334961 ;  /* 0x3fb8aa3b1c587820 */ /* 0x001fe40000400000 */
[----:B------:R-:W-:Y:S02]  /*4f60*/  FFMA R28, R66, c[0x0][0x188], -R8 ;  /* 0x00006200421c7a23 */ /* 0x000fe40000000808 */
[----:B------:R-:W-:-:S02]  /*4f70*/  FMUL R48, R48, 1.4426950216293334961 ;  /* 0x3fb8aa3b30307820 */ /* 0x000fc40000400000 */
[----:B------:R-:W-:Y:S02]  /*4f80*/  FMUL R29, R28, 1.4426950216293334961 ;  /* 0x3fb8aa3b1c1d7820 */ /* 0x000fe40000400000 */
[----:B------:R-:W-:Y:S02]  /*4f90*/  FFMA R49, R49, c[0x0][0x188], -R6 ;  /* 0x0000620031317a23 */ /* 0x000fe40000000806 */
[----:B------:R-:W-:Y:S01]  /*4fa0*/  FFMA R28, R67, c[0x0][0x188], -R8 ;  /* 0x00006200431c7a23 */ /* 0x000fe20000000808 */
[----:B------:R-:W-:Y:S01]  /*4fb0*/  HMMA.16816.F32.BF16 R168, R92, R76, R168 ;  /* 0x0000004c5ca8723c */ /* 0x000fe200000418a8 */
[----:B------:R-:W-:Y:S01]  /*4fc0*/  FMUL R73, R65, 1.4426950216293334961 ;  /* 0x3fb8aa3b41497820 */ /* 0x000fe20000400000 */
[----:B------:R0:W-:Y:S01]  /*4fd0*/  MUFU.EX2 R77, R48 ;  /* 0x00000030004d7308 */ /* 0x0001e20000000800 */
[----:B------:R-:W-:Y:S02]  /*4fe0*/  FFMA R65, R61, c[0x0][0x188], -R6 ;  /* 0x000062003d417a23 */ /* 0x000fe40000000806 */
[----:B------:R-:W-:-:S02]  /*4ff0*/  FMUL R49, R49, 1.4426950216293334961 ;  /* 0x3fb8aa3b31317820 */ /* 0x000fc40000400000 */
[----:B------:R-:W-:Y:S02]  /*5000*/  FADD R203, R204, R203 ;  /* 0x000000cbcccb7221 */ /* 0x000fe40000000000 */
[----:B0-----:R-:W-:Y:S02]  /*5010*/  FMUL R48, R28, 1.4426950216293334961 ;  /* 0x3fb8aa3b1c307820 */ /* 0x001fe40000400000 */
[----:B------:R-:W-:Y:S01]  /*5020*/  FFMA R28, R62, c[0x0][0x188], -R8 ;  /* 0x000062003e1c7a23 */ /* 0x000fe20000000808 */
[----:B------:R0:W-:Y:S01]  /*5030*/  MUFU.EX2 R57, R49 ;  /* 0x0000003100397308 */ /* 0x0001e20000000800 */
[----:B------:R-:W-:Y:S02]  /*5040*/  FMUL R76, R65, 1.4426950216293334961 ;  /* 0x3fb8aa3b414c7820 */ /* 0x000fe40000400000 */
[----:B------:R-:W-:Y:S02]  /*5050*/  FADD R203, R202, R203 ;  /* 0x000000cbcacb7221 */ /* 0x000fe40000000000 */
[----:B------:R-:W-:-:S02]  /*5060*/  FFMA R97, R97, c[0x0][0x188], -R6 ;  /* 0x0000620061617a23 */ /* 0x000fc40000000806 */
[----:B------:R-:W-:Y:S02]  /*5070*/  FFMA R65, R56, c[0x0][0x188], -R6 ;  /* 0x0000620038417a23 */ /* 0x000fe40000000806 */
[----:B0-----:R-:W-:Y:S02]  /*5080*/  FMUL R49, R28, 1.4426950216293334961 ;  /* 0x3fb8aa3b1c317820 */ /* 0x001fe40000400000 */
[----:B------:R-:W-:Y:S01]  /*5090*/  FFMA R28, R63, c[0x0][0x188], -R8 ;  /* 0x000062003f1c7a23 */ /* 0x000fe20000000808 */
[----:B------:R0:W-:Y:S01]  /*50a0*/  MUFU.EX2 R56, R76 ;  /* 0x0000004c00387308 */ /* 0x0001e20000000800 */
[----:B------:R-:W-:-:S04]  /*50b0*/  FADD R203, R201, R203 ;  /* 0x000000cbc9cb7221 */ /* 0x000fc80000000000 */
[----:B------:R-:W-:Y:S02]  /*50c0*/  FADD R203, R147, R203 ;  /* 0x000000cb93cb7221 */ /* 0x000fe40000000000 */
[----:B0-----:R-:W-:Y:S02]  /*50d0*/  FMUL R76, R97, 1.4426950216293334961 ;  /* 0x3fb8aa3b614c7820 */ /* 0x001fe40000400000 */
[----:B------:R-:W-:Y:S02]  /*50e0*/  FMUL R97, R28, 1.4426950216293334961 ;  /* 0x3fb8aa3b1c617820 */ /* 0x000fe40000400000 */
[----:B------:R-:W-:Y:S02]  /*50f0*/  FFMA R28, R58, c[0x0][0x188], -R8 ;  /* 0x000062003a1c7a23 */ /* 0x000fe40000000808 */
[----:B------:R-:W-:Y:S02]  /*5100*/  FADD R146, R146, R203 ;  /* 0x000000cb92927221 */ /* 0x000fe40000000000 */
[----:B------:R-:W-:-:S02]  /*5110*/  FMUL R118, R28, 1.4426950216293334961 ;  /* 0x3fb8aa3b1c767820 */ /* 0x000fc40000400000 */
[----:B------:R-:W-:Y:S02]  /*5120*/  FFMA R28, R59, c[0x0][0x188], -R8 ;  /* 0x000062003b1c7a23 */ /* 0x000fe40000000808 */
[----:B------:R-:W-:Y:S02]  /*5130*/  FADD R193, R193, R192 ;  /* 0x000000c0c1c17221 */ /* 0x000fe40000000000 */
[----:B------:R-:W-:Y:S02]  /*5140*/  FADD R24, R24, R142 ;  /* 0x0000008e18187221 */ /* 0x000fe40000000000 */
[----:B------:R-:W-:Y:S02]  /*5150*/  FMUL R28, R28, 1.4426950216293334961 ;  /* 0x3fb8aa3b1c1c7820 */ /* 0x000fe40000400000 */
[----:B------:R-:W-:Y:S01]  /*5160*/  FADD R161, R161, R146 ;  /* 0x00000092a1a17221 */ /* 0x000fe20000000000 */
[----:B------:R-:W-:Y:S01]  /*5170*/  MUFU.EX2 R66, R89 ;  /* 0x0000005900427308 */ /* 0x000fe20000000800 */
[----:B------:R-:W-:-:S02]  /*5180*/  FFMA R104, R104, c[0x0][0x188], -R9 ;  /* 0x0000620068687a23 */ /* 0x000fc40000000809 */
[----:B------:R-:W-:Y:S02]  /*5190*/  FFMA R64, R64, c[0x0][0x188], -R6 ;  /* 0x0000620040407a23 */ /* 0x000fe40000000806 */
[----:B------:R-:W-:Y:S02]  /*51a0*/  FFMA R105, R105, c[0x0][0x188], -R9 ;  /* 0x0000620069697a23 */ /* 0x000fe40000000809 */
[----:B------:R-:W-:Y:S01]  /*51b0*/  FADD R200, R200, R193 ;  /* 0x000000c1c8c87221 */ /* 0x000fe20000000000 */
[----:B------:R0:W-:Y:S01]  /*51c0*/  MUFU.EX2 R89, R28 ;  /* 0x0000001c00597308 */ /* 0x0001e20000000800 */
[----:B------:R-:W-:Y:S02]  /*51d0*/  FADD R206, R207, R206 ;  /* 0x000000cecfce7221 */ /* 0x000fe40000000000 */
[----:B------:R-:W-:Y:S02]  /*51e0*/  FADD R25, R25, R24 ;  /* 0x0000001819197221 */ /* 0x000fe40000000000 */
[----:B------:R-:W-:-:S02]  /*51f0*/  FFMA R52, R52, c[0x0][0x188], -R9 ;  /* 0x0000620034347a23 */ /* 0x000fc40000000809 */
[----:B------:R-:W-:Y:S01]  /*5200*/  FFMA R53, R53, c[0x0][0x188], -R9 ;  /* 0x0000620035357a23 */ /* 0x000fe20000000809 */
[----:B------:R1:W-:Y:S01]  /*5210*/  MUFU.EX2 R67, R29 ;  /* 0x0000001d00437308 */ /* 0x0003e20000000800 */
[--C-:B0-----:R-:W-:Y:S02]  /*5220*/  FFMA R28, R106, c[0x0][0x188], -R10.reuse ;  /* 0x000062006a1c7a23 */ /* 0x101fe4000000080a */
[--C-:B------:R-:W-:Y:S02]  /*5230*/  FFMA R24, R107, c[0x0][0x188], -R10.reuse ;  /* 0x000062006b187a23 */ /* 0x100fe4000000080a */
[----:B------:R-:W-:Y:S02]  /*5240*/  FADD R160, R160, R161 ;  /* 0x000000a1a0a07221 */ /* 0x000fe40000000000 */
[--C-:B------:R-:W-:Y:S02]  /*5250*/  FFMA R54, R54, c[0x0][0x188], -R10.reuse ;  /* 0x0000620036367a23 */ /* 0x100fe4000000080a */
[----:B------:R-:W-:-:S02]  /*5260*/  FFMA R55, R55, c[0x0][0x188], -R10 ;  /* 0x0000620037377a23 */ /* 0x000fc4000000080a */
[----:B-1----:R-:W-:Y:S01]  /*5270*/  FMUL R29, R104, 1.4426950216293334961 ;  /* 0x3fb8aa3b681d7820 */ /* 0x002fe20000400000 */
[----:B------:R0:W-:Y:S01]  /*5280*/  MUFU.EX2 R62, R48 ;  /* 0x00000030003e7308 */ /* 0x0001e20000000800 */
[----:B------:R-:W-:Y:S02]  /*5290*/  FMUL R64, R64, 1.4426950216293334961 ;  /* 0x3fb8aa3b40407820 */ /* 0x000fe40000400000 */
[----:B------:R-:W-:Y:S02]  /*52a0*/  FMUL R104, R105, 1.4426950216293334961 ;  /* 0x3fb8aa3b69687820 */ /* 0x000fe40000400000 */
[----:B------:R-:W-:Y:S02]  /*52b0*/  FADD R200, R145, R200 ;  /* 0x000000c891c87221 */ /* 0x000fe40000000000 */
[----:B------:R-:W-:Y:S01]  /*52c0*/  FADD R209, R209, R206 ;  /* 0x000000ced1d17221 */ /* 0x000fe20000000000 */
[----:B------:R1:W-:Y:S01]  /*52d0*/  MUFU.EX2 R63, R49 ;  /* 0x00000031003f7308 */ /* 0x0003e20000000800 */
[----:B------:R-:W-:-:S02]  /*52e0*/  FMUL R52, R52, 1.4426950216293334961 ;  /* 0x3fb8aa3b34347820 */ /* 0x000fc40000400000 */
[----:B------:R-:W-:Y:S02]  /*52f0*/  FMUL R53, R53, 1.4426950216293334961 ;  /* 0x3fb8aa3b35357820 */ /* 0x000fe40000400000 */
[----:B0-----:R-:W-:Y:S02]  /*5300*/  FMUL R48, R28, 1.4426950216293334961 ;  /* 0x3fb8aa3b1c307820 */ /* 0x001fe40000400000 */
[----:B------:R-:W-:Y:S02]  /*5310*/  FMUL R54, R54, 1.4426950216293334961 ;  /* 0x3fb8aa3b36367820 */ /* 0x000fe40000400000 */
[----:B-1----:R-:W-:Y:S02]  /*5320*/  FMUL R49, R24, 1.4426950216293334961 ;  /* 0x3fb8aa3b18317820 */ /* 0x002fe40000400000 */
[----:B------:R-:W-:Y:S02]  /*5330*/  FMUL R55, R55, 1.4426950216293334961 ;  /* 0x3fb8aa3b37377820 */ /* 0x000fe40000400000 */
[----:B------:R-:W-:Y:S01]  /*5340*/  FADD R71, R71, R160 ;  /* 0x000000a047477221 */ /* 0x000fe20000000000 */
[----:B------:R-:W-:Y:S01]  /*5350*/  MUFU.EX2 R58, R97 ;  /* 0x00000061003a7308 */ /* 0x000fe20000000800 */
[----:B------:R-:W-:Y:S01]  /*5360*/  FADD R144, R144, R200 ;  /* 0x000000c890907221 */ /* 0x000fe20000000000 */
[----:B------:R-:W-:Y:S01]  /*5370*/  HMMA.16816.F32.BF16 R152, R92, R100, R152 ;  /* 0x000000645c98723c */ /* 0x000fe20000041898 */
[----:B------:R-:W-:-:S02]  /*5380*/  FADD R28, R84, R25 ;  /* 0x00000019541c7221 */ /* 0x000fc40000000000 */
[----:B------:R-:W-:Y:S02]  /*5390*/  FADD R210, R210, R209 ;  /* 0x000000d1d2d27221 */ /* 0x000fe40000000000 */
[----:B------:R-:W-:Y:S01]  /*53a0*/  FADD R136, R136, R71 ;  /* 0x0000004788887221 */ /* 0x000fe20000000000 */
[----:B------:R-:W0:Y:S01]  /*53b0*/  MUFU.EX2 R64, R64 ;  /* 0x0000004000407308 */ /* 0x000e220000000800 */
[----:B------:R-:W-:Y:S02]  /*53c0*/  FADD R173, R173, R144 ;  /* 0x00000090adad7221 */ /* 0x000fe40000000000 */
[----:B------:R-:W-:-:S05]  /*53d0*/  FADD R189, R189, R210 ;  /* 0x000000d2bdbd7221 */ /* 0x000fca0000000000 */
[----:B------:R1:W2:Y:S01]  /*53e0*/  MUFU.EX2 R61, R73 ;  /* 0x00000049003d7308 */ /* 0x0002a20000000800 */
[----:B------:R-:W-:-:S07]  /*53f0*/  FADD R137, R137, R136 ;  /* 0x0000008889897221 */ /* 0x000fce0000000000 */
[----:B------:R3:W-:Y:S01]  /*5400*/  MUFU.EX2 R97, R29 ;  /* 0x0000001d00617308 */ /* 0x0007e20000000800 */
[----:B------:R-:W-:-:S07]  /*5410*/  FFMA R50, R50, c[0x0][0x188], -R8 ;  /* 0x0000620032327a23 */ /* 0x000fce0000000808 */
[----:B------:R-:W4:Y:S01]  /*5420*/  MUFU.EX2 R104, R104 ;  /* 0x0000006800687308 */ /* 0x000f220000000800 */
[----:B------:R-:W-:-:S07]  /*5430*/  FADD R173, R172, R173 ;  /* 0x000000adacad7221 */ /* 0x000fce0000000000 */
[----:B------:R-:W-:Y:S01]  /*5440*/  MUFU.EX2 R105, R52 ;  /* 0x0000003400697308 */ /* 0x000fe20000000800 */
[----:B------:R-:W-:-:S07]  /*5450*/  FFMA R51, R51, c[0x0][0x188], -R8 ;  /* 0x0000620033337a23 */ /* 0x000fce0000000808 */
[----:B------:R-:W-:Y:S01]  /*5460*/  MUFU.EX2 R106, R53 ;  /* 0x00000035006a7308 */ /* 0x000fe20000000800 */
[----:B------:R-:W-:-:S07]  /*5470*/  FADD R189, R188, R189 ;  /* 0x000000bdbcbd7221 */ /* 0x000fce0000000000 */
[----:B------:R4:W-:Y:S08]  /*5480*/  MUFU.EX2 R107, R48 ;  /* 0x00000030006b7308 */ /* 0x0009f00000000800 */
[----:B------:R-:W5:Y:S08]  /*5490*/  MUFU.EX2 R92, R49 ;  /* 0x00000031005c7308 */ /* 0x000f700000000800 */
[----:B------:R-:W-:Y:S08]  /*54a0*/  MUFU.EX2 R84, R54 ;  /* 0x0000003600547308 */ /* 0x000ff00000000800 */
[----:B------:R-:W0:Y:S01]  /*54b0*/  MUFU.EX2 R93, R55 ;  /* 0x00000037005d7308 */ /* 0x000e220000000800 */
[----:B------:R-:W-:-:S02]  /*54c0*/  FADD R137, R138, R137 ;  /* 0x000000898a897221 */ /* 0x000fc40000000000 */
[----:B------:R-:W-:Y:S02]  /*54d0*/  FFMA R96, R96, c[0x0][0x188], -R6 ;  /* 0x0000620060607a23 */ /* 0x000fe40000000806 */
[----:B------:R-:W-:Y:S02]  /*54e0*/  FMUL R50, R50, 1.4426950216293334961 ;  /* 0x3fb8aa3b32327820 */ /* 0x000fe40000400000 */
[----:B------:R-:W-:Y:S02]  /*54f0*/  FADD R26, R26, R173 ;  /* 0x000000ad1a1a7221 */ /* 0x000fe40000000000 */
[----:B------:R-:W-:Y:S02]  /*5500*/  FMUL R51, R51, 1.4426950216293334961 ;  /* 0x3fb8aa3b33337820 */ /* 0x000fe40000400000 */
[----:B------:R-:W-:Y:S02]  /*5510*/  FADD R208, R208, R189 ;  /* 0x000000bdd0d07221 */ /* 0x000fe40000000000 */
[----:B------:R-:W-:Y:S01]  /*5520*/  FADD R134, R134, R137 ;  /* 0x0000008986867221 */ /* 0x000fe20000000000 */
[----:B------:R4:W-:Y:S01]  /*5530*/  MUFU.EX2 R71, R51 ;  /* 0x0000003300477308 */ /* 0x0009e20000000800 */
[----:B-1----:R-:W-:Y:S01]  /*5540*/  FMUL R73, R96, 1.4426950216293334961 ;  /* 0x3fb8aa3b60497820 */ /* 0x002fe20000400000 */
[----:B0-----:R-:W-:Y:S01]  /*5550*/  F2FP.BF16.PACK_AB R24, R60, R64 ;  /* 0x000000403c18723e */ /* 0x001fe200000010ff */
[----:B---3--:R-:W-:Y:S01]  /*5560*/  FADD R29, R27, R26 ;  /* 0x0000001a1b1d7221 */ /* 0x008fe20000000000 */
[----:B--2---:R-:W-:Y:S01]  /*5570*/  F2FP.BF16.PACK_AB R26, R56, R61 ;  /* 0x0000003d381a723e */ /* 0x004fe200000010ff */
[----:B------:R-:W-:Y:S01]  /*5580*/  FFMA R99, R99, c[0x0][0x188], -R8 ;  /* 0x0000620063637a23 */ /* 0x000fe20000000808 */
[----:B------:R-:W-:Y:S01]  /*5590*/  F2FP.BF16.PACK_AB R25, R62, R67 ;  /* 0x000000433e19723e */ /* 0x000fe200000010ff */
[----:B------:R-:W-:Y:S01]  /*55a0*/  FADD R208, R205, R208 ;  /* 0x000000d0cdd07221 */ /* 0x000fe20000000000 */
[----:B------:R0:W-:Y:S01]  /*55b0*/  MUFU.EX2 R96, R50 ;  /* 0x0000003200607308 */ /* 0x0001e20000000800 */
[----:B------:R-:W-:Y:S01]  /*55c0*/  F2FP.BF16.PACK_AB R27, R58, R63 ;  /* 0x0000003f3a1b723e */ /* 0x000fe200000010ff */
[----:B------:R-:W-:Y:S01]  /*55d0*/  FADD R134, R135, R134 ;  /* 0x0000008687867221 */ /* 0x000fe20000000000 */
[----:B----4-:R-:W-:-:S02]  /*55e0*/  F2FP.BF16.PACK_AB R48, R104, R97 ;  /* 0x000000616830723e */ /* 0x010fc400000010ff */
[----:B-----5:R-:W-:Y:S02]  /*55f0*/  F2FP.BF16.PACK_AB R49, R92, R107 ;  /* 0x0000006b5c31723e */ /* 0x020fe400000010ff */
[----:B------:R-:W-:Y:S02]  /*5600*/  F2FP.BF16.PACK_AB R51, R93, R84 ;  /* 0x000000545d33723e */ /* 0x000fe400000010ff */
[----:B0-----:R-:W-:Y:S01]  /*5610*/  F2FP.BF16.PACK_AB R50, R106, R105 ;  /* 0x000000696a32723e */ /* 0x001fe200000010ff */
[----:B------:R-:W-:Y:S02]  /*5620*/  FMUL R95, R99, 1.4426950216293334961 ;  /* 0x3fb8aa3b635f7820 */ /* 0x000fe40000400000 */
[----:B------:R-:W-:Y:S02]  /*5630*/  FADD R139, R139, R208 ;  /* 0x000000d08b8b7221 */ /* 0x000fe40000000000 */
[----:B------:R-:W-:Y:S02]  /*5640*/  FADD R29, R141, R29 ;  /* 0x0000001d8d1d7221 */ /* 0x000fe40000000000 */
[----:B------:R-:W-:Y:S01]  /*5650*/  FADD R99, R21, R134 ;  /* 0x0000008615637221 */ /* 0x000fe20000000000 */
[----:B------:R-:W-:Y:S01]  /*5660*/  HMMA.16816.F32.BF16 R164, R24, R78, R164 ;  /* 0x0000004e18a4723c */ /* 0x000fe200000418a4 */
[----:B------:R-:W-:-:S02]  /*5670*/  FADD R68, R68, R139 ;  /* 0x0000008b44447221 */ /* 0x000fc40000000000 */
[----:B------:R-:W-:Y:S02]  /*5680*/  FADD R29, R140, R29 ;  /* 0x0000001d8c1d7221 */ /* 0x000fe40000000000 */
[----:B------:R-:W-:-:S03]  /*5690*/  FFMA R30, R30, c[0x0][0x188], -R8 ;  /* 0x000062001e1e7a23 */ /* 0x000fc60000000808 */
[----:B------:R-:W-:Y:S01]  /*56a0*/  HMMA.16816.F32.BF16 R168, R48, R78, R168 ;  /* 0x0000004e30a8723c */ /* 0x000fe200000418a8 */
[----:B------:R-:W-:Y:S02]  /*56b0*/  FADD R69, R69, R68 ;  /* 0x0000004445457221 */ /* 0x000fe40000000000 */
[----:B------:R-:W-:-:S04]  /*56c0*/  FFMA R52, R31, c[0x0][0x188], -R8 ;  /* 0x000062001f347a23 */ /* 0x000fc80000000808 */
[----:B------:R-:W-:Y:S02]  /*56d0*/  FADD R78, R22, R99 ;  /* 0x00000063164e7221 */ /* 0x000fe40000000000 */
[----:B------:R-:W-:Y:S02]  /*56e0*/  FMUL R53, R30, 1.4426950216293334961 ;  /* 0x3fb8aa3b1e357820 */ /* 0x000fe40000400000 */
[----:B------:R-:W-:Y:S02]  /*56f0*/  FADD R55, R112, R29 ;  /* 0x0000001d70377221 */ /* 0x000fe40000000000 */
[----:B------:R-:W-:Y:S01]  /*5700*/  FADD R117, R117, R78 ;  /* 0x0000004e75757221 */ /* 0x000fe20000000000 */
[----:B------:R-:W-:Y:S01]  /*5710*/  HMMA.16816.F32.BF16 R148, R24, R74, R148 ;  /* 0x0000004a1894723c */ /* 0x000fe20000041894 */
[----:B------:R-:W-:Y:S01]  /*5720*/  FADD R69, R70, R69 ;  /* 0x0000004546457221 */ /* 0x000fe20000000000 */
[----:B------:R0:W-:Y:S01]  /*5730*/  MUFU.EX2 R59, R118 ;  /* 0x00000076003b7308 */ /* 0x0001e20000000800 */
[----:B------:R-:W-:-:S02]  /*5740*/  FADD R80, R80, R28 ;  /* 0x0000001c50507221 */ /* 0x000fc40000000000 */
[----:B------:R-:W-:Y:S01]  /*5750*/  FADD R82, R82, R55 ;  /* 0x0000003752527221 */ /* 0x000fe20000000000 */
[----:B------:R-:W-:Y:S01]  /*5760*/  LDSM.16.M88.4 R28, [R211+0x4880] ;  /* 0x00488000d31c783b */ /* 0x000fe20000000200 */
[----:B------:R-:W-:Y:S01]  /*5770*/  FADD R79, R116, R117 ;  /* 0x00000075744f7221 */ /* 0x000fe20000000000 */
[----:B------:R-:W-:Y:S02]  /*5780*/  HMMA.16816.F32.BF16 R156, R48, R74, R156 ;  /* 0x0000004a309c723c */ /* 0x000fe4000004189c */
[----:B------:R1:W-:Y:S01]  /*5790*/  MUFU.EX2 R74, R53 ;  /* 0x00000035004a7308 */ /* 0x0003e20000000800 */
[----:B0-----:R-:W-:Y:S01]  /*57a0*/  LDSM.16.M88.4 R116, [R211+0x5880] ;  /* 0x00588000d374783b */ /* 0x001fe20000000200 */
[----:B------:R-:W-:-:S03]  /*57b0*/  FADD R124, R124, R69 ;  /* 0x000000457c7c7221 */ /* 0x000fc60000000000 */
[----:B------:R-:W-:Y:S01]  /*57c0*/  FMUL R75, R52, 1.4426950216293334961 ;  /* 0x3fb8aa3b344b7820 */ /* 0x000fe20000400000 */
[C---:B------:R-:W-:Y:S01]  /*57d0*/  HMMA.16816.F32.BF16 R176, R24.reuse, R90, R176 ;  /* 0x0000005a18b0723c */ /* 0x040fe200000418b0 */
[----:B-1----:R-:W-:Y:S07]  /*57e0*/  LDSM.16.M88.4 R52, [R211+0x5080] ;  /* 0x00508000d334783b */ /* 0x002fee0000000200 */
[----:B------:R-:W-:Y:S01]  /*57f0*/  HMMA.16816.F32.BF16 R184, R24, R102, R184 ;  /* 0x0000006618b8723c */ /* 0x000fe200000418b8 */
[----:B------:R-:W0:Y:S01]  /*5800*/  LDSM.16.M88.4 R24, [R211+0x4080] ;  /* 0x00408000d318783b */ /* 0x000e220000000200 */
[----:B------:R-:W-:-:S02]  /*5810*/  FADD R125, R125, R124 ;  /* 0x0000007c7d7d7221 */ /* 0x000fc40000000000 */
[----:B------:R-:W-:Y:S02]  /*5820*/  FMUL R65, R65, 1.4426950216293334961 ;  /* 0x3fb8aa3b41417820 */ /* 0x000fe40000400000 */
[----:B------:R-:W-:Y:S02]  /*5830*/  FADD R132, R132, R125 ;  /* 0x0000007d84847221 */ /* 0x000fe40000000000 */
[----:B------:R-:W-:Y:S02]  /*5840*/  FADD R81, R81, R80 ;  /* 0x0000005051517221 */ /* 0x000fe40000000000 */
[----:B------:R-:W-:Y:S02]  /*5850*/  FADD R82, R83, R82 ;  /* 0x0000005253527221 */ /* 0x000fe40000000000 */
[----:B------:R-:W-:Y:S02]  /*5860*/  FADD R132, R133, R132 ;  /* 0x0000008485847221 */ /* 0x000fe40000000000 */
[----:B------:R-:W-:-:S02]  /*5870*/  FADD R81, R85, R81 ;  /* 0x0000005155517221 */ /* 0x000fc40000000000 */
[----:B------:R-:W-:Y:S01]  /*5880*/  FADD R113, R113, R82 ;  /* 0x0000005271717221 */ /* 0x000fe20000000000 */
[----:B------:R-:W1:Y:S01]  /*5890*/  MUFU.EX2 R65, R65 ;  /* 0x0000004100417308 */ /* 0x000e620000000800 */
[----:B------:R-:W-:Y:S02]  /*58a0*/  FADD R23, R23, R132 ;  /* 0x0000008417177221 */ /* 0x000fe40000000000 */
[----:B------:R-:W-:Y:S02]  /*58b0*/  FADD R86, R86, R81 ;  /* 0x0000005156567221 */ /* 0x000fe40000000000 */
[----:B------:R-:W-:Y:S02]  /*58c0*/  FADD R120, R120, R113 ;  /* 0x0000007178787221 */ /* 0x000fe40000000000 */
[----:B------:R-:W-:Y:S02]  /*58d0*/  FADD R108, R108, R23 ;  /* 0x000000176c6c7221 */ /* 0x000fe40000000000 */
[----:B------:R-:W-:-:S02]  /*58e0*/  FFMA R40, R40, c[0x0][0x188], -R9 ;  /* 0x0000620028287a23 */ /* 0x000fc40000000809 */
[----:B------:R-:W-:Y:S02]  /*58f0*/  FADD R87, R87, R86 ;  /* 0x0000005657577221 */ /* 0x000fe40000000000 */
[----:B------:R-:W-:Y:S02]  /*5900*/  FADD R120, R121, R120 ;  /* 0x0000007879787221 */ /* 0x000fe40000000000 */
[----:B------:R-:W-:Y:S02]  /*5910*/  FADD R109, R109, R108 ;  /* 0x0000006c6d6d7221 */ /* 0x000fe40000000000 */
[----:B------:R-:W-:Y:S02]  /*5920*/  FMUL R22, R40, 1.4426950216293334961 ;  /* 0x3fb8aa3b28167820 */ /* 0x000fe40000400000 */
[----:B------:R-:W-:Y:S02]  /*5930*/  FFMA R41, R41, c[0x0][0x188], -R9 ;  /* 0x0000620029297a23 */ /* 0x000fe40000000809 */
[----:B------:R-:W-:-:S02]  /*5940*/  FFMA R42, R42, c[0x0][0x188], -R10 ;  /* 0x000062002a2a7a23 */ /* 0x000fc4000000080a */
[----:B------:R-:W-:Y:S02]  /*5950*/  FADD R126, R126, R79 ;  /* 0x0000004f7e7e7221 */ /* 0x000fe40000000000 */
[----:B------:R-:W-:Y:S02]  /*5960*/  FADD R114, R114, R87 ;  /* 0x0000005772727221 */ /* 0x000fe40000000000 */
[----:B------:R-:W-:Y:S02]  /*5970*/  FADD R123, R123, R120 ;  /* 0x000000787b7b7221 */ /* 0x000fe40000000000 */
[----:B------:R-:W-:Y:S02]  /*5980*/  FFMA R43, R43, c[0x0][0x188], -R10 ;  /* 0x000062002b2b7a23 */ /* 0x000fe4000000080a */
[----:B------:R-:W-:Y:S01]  /*5990*/  FADD R110, R110, R109 ;  /* 0x0000006d6e6e7221 */ /* 0x000fe20000000000 */
[----:B------:R-:W-:Y:S01]  /*59a0*/  HMMA.16816.F32.BF16 R180, R48, R90, R180 ;  /* 0x0000005a30b4723c */ /* 0x000fe200000418b4 */
[----:B------:R-:W-:-:S02]  /*59b0*/  FMUL R41, R41, 1.4426950216293334961 ;  /* 0x3fb8aa3b29297820 */ /* 0x000fc40000400000 */
[----:B------:R-:W-:Y:S02]  /*59c0*/  FMUL R42, R42, 1.4426950216293334961 ;  /* 0x3fb8aa3b2a2a7820 */ /* 0x000fe40000400000 */
[----:B------:R-:W-:Y:S02]  /*59d0*/  FADD R126, R111, R126 ;  /* 0x0000007e6f7e7221 */ /* 0x000fe40000000000 */
[----:B------:R-:W-:Y:S01]  /*59e0*/  FFMA R32, R32, c[0x0][0x188], -R9 ;  /* 0x0000620020207a23 */ /* 0x000fe20000000809 */
[----:B------:R-:W-:Y:S01]  /*59f0*/  HMMA.16816.F32.BF16 R152, R48, R102, R152 ;  /* 0x000000663098723c */ /* 0x000fe20000041898 */
[----:B------:R-:W-:Y:S02]  /*5a00*/  FADD R115, R115, R114 ;  /* 0x0000007273737221 */ /* 0x000fe40000000000 */
[----:B------:R-:W-:Y:S01]  /*5a10*/  FADD R122, R122, R123 ;  /* 0x0000007b7a7a7221 */ /* 0x000fe20000000000 */
[----:B------:R-:W2:Y:S01]  /*5a20*/  MUFU.EX2 R22, R22 ;  /* 0x0000001600167308 */ /* 0x000ea20000000800 */
[----:B------:R-:W-:-:S02]  /*5a30*/  FMUL R43, R43, 1.4426950216293334961 ;  /* 0x3fb8aa3b2b2b7820 */ /* 0x000fc40000400000 */
[----:B-1----:R-:W-:Y:S01]  /*5a40*/  F2FP.BF16.PACK_AB R48, R72, R65 ;  /* 0x000000414830723e */ /* 0x002fe200000010ff */
[----:B------:R-:W-:Y:S01]  /*5a50*/  FFMA R33, R33, c[0x0][0x188], -R9 ;  /* 0x0000620021217a23 */ /* 0x000fe20000000809 */
[----:B------:R-:W-:Y:S01]  /*5a60*/  F2FP.BF16.PACK_AB R50, R57, R77 ;  /* 0x0000004d3932723e */ /* 0x000fe200000010ff */
[----:B------:R-:W-:Y:S01]  /*5a70*/  FADD R97, R97, R110 ;  /* 0x0000006e61617221 */ /* 0x000fe20000000000 */
[----:B------:R-:W-:Y:S01]  /*5a80*/  F2FP.BF16.PACK_AB R49, R89, R59 ;  /* 0x0000003b5931723e */ /* 0x000fe200000010ff */
[----:B------:R-:W-:Y:S01]  /*5a90*/  MUFU.EX2 R21, R75 ;  /* 0x0000004b00157308 */ /* 0x000fe20000000800 */
[----:B------:R-:W-:Y:S01]  /*5aa0*/  F2FP.BF16.PACK_AB R51, R71, R96 ;  /* 0x000000604733723e */ /* 0x000fe200000010ff */
[--C-:B------:R-:W-:Y:S02]  /*5ab0*/  FFMA R34, R34, c[0x0][0x188], -R10.reuse ;  /* 0x0000620022227a23 */ /* 0x100fe4000000080a */
[----:B------:R-:W-:Y:S02]  /*5ac0*/  FFMA R35, R35, c[0x0][0x188], -R10 ;  /* 0x0000620023237a23 */ /* 0x000fe4000000080a */
[----:B------:R-:W-:-:S02]  /*5ad0*/  FADD R107, R107, R126 ;  /* 0x0000007e6b6b7221 */ /* 0x000fc40000000000 */
[----:B------:R-:W1:Y:S01]  /*5ae0*/  MUFU.EX2 R75, R42 ;  /* 0x0000002a004b7308 */ /* 0x000e620000000800 */
[----:B------:R-:W-:Y:S02]  /*5af0*/  FMUL R32, R32, 1.4426950216293334961 ;  /* 0x3fb8aa3b20207820 */ /* 0x000fe40000400000 */
[----:B------:R-:W-:Y:S02]  /*5b00*/  FADD R115, R64, R115 ;  /* 0x0000007340737221 */ /* 0x000fe40000000000 */
[----:B------:R-:W-:Y:S02]  /*5b10*/  FADD R67, R67, R122 ;  /* 0x0000007a43437221 */ /* 0x000fe40000000000 */
[----:B------:R-:W-:Y:S01]  /*5b20*/  FFMA R45, R45, c[0x0][0x188], -R9 ;  /* 0x000062002d2d7a23 */ /* 0x000fe20000000809 */
[----:B------:R3:W-:Y:S01]  /*5b30*/  MUFU.EX2 R78, R43 ;  /* 0x0000002b004e7308 */ /* 0x0007e20000000800 */
[----:B------:R-:W-:Y:S02]  /*5b40*/  FADD R104, R104, R97 ;  /* 0x0000006168687221 */ /* 0x000fe40000000000 */
[----:B------:R-:W-:-:S02]  /*5b50*/  FMUL R34, R34, 1.4426950216293334961 ;  /* 0x3fb8aa3b22227820 */ /* 0x000fc40000400000 */
[----:B------:R-:W-:-:S03]  /*5b60*/  FMUL R35, R35, 1.4426950216293334961 ;  /* 0x3fb8aa3b23237820 */ /* 0x000fc60000400000 */
[----:B------:R-:W4:Y:S01]  /*5b70*/  MUFU.EX2 R41, R41 ;  /* 0x0000002900297308 */ /* 0x000f220000000800 */
[----:B---3--:R-:W-:Y:S01]  /*5b80*/  FMUL R43, R33, 1.4426950216293334961 ;  /* 0x3fb8aa3b212b7820 */ /* 0x008fe20000400000 */
[C---:B0-----:R-:W-:Y:S01]  /*5b90*/  HMMA.16816.F32.BF16 R148, R48.reuse, R24, R148 ;  /* 0x000000183094723c */ /* 0x041fe20000041894 */
[----:B------:R-:W-:Y:S02]  /*5ba0*/  FADD R107, R92, R107 ;  /* 0x0000006b5c6b7221 */ /* 0x000fe40000000000 */
[----:B------:R-:W-:Y:S02]  /*5bb0*/  FADD R60, R60, R115 ;  /* 0x000000733c3c7221 */ /* 0x000fe40000000000 */
[----:B------:R-:W-:Y:S01]  /*5bc0*/  FADD R62, R62, R67 ;  /* 0x000000433e3e7221 */ /* 0x000fe20000000000 */
[----:B------:R0:W3:Y:S01]  /*5bd0*/  MUFU.EX2 R40, R32 ;  /* 0x0000002000287308 */ /* 0x0000e20000000800 */
[----:B------:R-:W-:Y:S01]  /*5be0*/  FFMA R98, R98, c[0x0][0x188], -R8 ;  /* 0x0000620062627a23 */ /* 0x000fe20000000808 */
[----:B------:R-:W-:Y:S01]  /*5bf0*/  HMMA.16816.F32.BF16 R164, R48, R28, R164 ;  /* 0x0000001c30a4723c */ /* 0x000fe200000418a4 */
[----:B------:R-:W-:-:S02]  /*5c00*/  FFMA R36, R36, c[0x0][0x188], -R9 ;  /* 0x0000620024247a23 */ /* 0x000fc40000000809 */
[----:B------:R-:W-:Y:S02]  /*5c10*/  FADD R105, R105, R104 ;  /* 0x0000006869697221 */ /* 0x000fe40000000000 */
[----:B0-----:R-:W-:-:S03]  /*5c20*/  FFMA R32, R39, c[0x0][0x188], -R10 ;  /* 0x0000620027207a23 */ /* 0x001fc6000000080a */
[----:B------:R-:W-:Y:S01]  /*5c30*/  HMMA.16816.F32.BF16 R176, R48, R52, R176 ;  /* 0x0000003430b0723c */ /* 0x000fe200000418b0 */
[----:B------:R-:W-:Y:S01]  /*5c40*/  FMUL R39, R45, 1.4426950216293334961 ;  /* 0x3fb8aa3b2d277820 */ /* 0x000fe20000400000 */
[----:B------:R-:W-:Y:S01]  /*5c50*/  MUFU.EX2 R43, R43 ;  /* 0x0000002b002b7308 */ /* 0x000fe20000000800 */
[----:B------:R-:W-:Y:S02]  /*5c60*/  FADD R84, R84, R107 ;  /* 0x0000006b54547221 */ /* 0x000fe40000000000 */
[----:B------:R-:W-:-:S03]  /*5c70*/  FFMA R44, R44, c[0x0][0x188], -R9 ;  /* 0x000062002c2c7a23 */ /* 0x000fc60000000809 */
[----:B------:R-:W-:Y:S01]  /*5c80*/  HMMA.16816.F32.BF16 R184, R48, R116, R184 ;  /* 0x0000007430b8723c */ /* 0x000fe200000418b8 */
[----:B------:R-:W-:Y:S01]  /*5c90*/  FADD R61, R61, R60 ;  /* 0x0000003c3d3d7221 */ /* 0x000fe20000000000 */
[----:B------:R-:W-:Y:S01]  /*5ca0*/  MUFU.EX2 R45, R34 ;  /* 0x00000022002d7308 */ /* 0x000fe20000000800 */
[----:B------:R-:W-:-:S04]  /*5cb0*/  FADD R63, R63, R62 ;  /* 0x0000003e3f3f7221 */ /* 0x000fc80000000000 */
[----:B------:R-:W-:-:S03]  /*5cc0*/  FFMA R48, R38, c[0x0][0x188], -R10 ;  /* 0x0000620026307a23 */ /* 0x000fc6000000080a */
[----:B------:R4:W0:Y:S01]  /*5cd0*/  MUFU.EX2 R50, R35 ;  /* 0x0000002300327308 */ /* 0x0008220000000800 */
[----:B------:R-:W-:Y:S02]  /*5ce0*/  FMUL R94, R98, 1.4426950216293334961 ;  /* 0x3fb8aa3b625e7820 */ /* 0x000fe40000400000 */
[----:B------:R-:W-:Y:S02]  /*5cf0*/  FMUL R36, R36, 1.4426950216293334961 ;  /* 0x3fb8aa3b24247820 */ /* 0x000fe40000400000 */
[----:B------:R-:W-:Y:S02]  /*5d00*/  FFMA R37, R37, c[0x0][0x188], -R9 ;  /* 0x0000620025257a23 */ /* 0x000fe40000000809 */
[----:B------:R-:W-:Y:S02]  /*5d10*/  FMUL R23, R48, 1.4426950216293334961 ;  /* 0x3fb8aa3b30177820 */ /* 0x000fe40000400000 */
[----:B------:R-:W-:Y:S02]  /*5d20*/  FADD R105, R106, R105 ;  /* 0x000000696a697221 */ /* 0x000fe40000000000 */
[----:B------:R-:W-:-:S02]  /*5d30*/  FADD R84, R93, R84 ;  /* 0x000000545d547221 */ /* 0x000fc40000000000 */
[----:B------:R-:W-:Y:S02]  /*5d40*/  FMUL R38, R44, 1.4426950216293334961 ;  /* 0x3fb8aa3b2c267820 */ /* 0x000fe40000400000 */
[----:B------:R-:W-:Y:S02]  /*5d50*/  FADD R56, R56, R61 ;  /* 0x0000003d38387221 */ /* 0x000fe40000000000 */
[----:B------:R-:W-:Y:S02]  /*5d60*/  FADD R58, R58, R63 ;  /* 0x0000003f3a3a7221 */ /* 0x000fe40000000000 */
[----:B------:R-:W-:Y:S02]  /*5d70*/  FMUL R44, R32, 1.4426950216293334961 ;  /* 0x3fb8aa3b202c7820 */ /* 0x000fe40000400000 */
[----:B------:R-:W-:Y:S02]  /*5d80*/  FMUL R37, R37, 1.4426950216293334961 ;  /* 0x3fb8aa3b25257820 */ /* 0x000fe40000400000 */
[----:B------:R-:W-:-:S02]  /*5d90*/  FFMA R46, R46, c[0x0][0x188], -R10 ;  /* 0x000062002e2e7a23 */ /* 0x000fc4000000080a */
[----:B--2---:R-:W-:Y:S01]  /*5da0*/  FADD R32, R22, R105 ;  /* 0x0000006916207221 */ /* 0x004fe20000000000 */
[----:B------:R-:W2:Y:S01]  /*5db0*/  MUFU.EX2 R73, R73 ;  /* 0x0000004900497308 */ /* 0x000ea20000000800 */
[----:B-1----:R-:W-:Y:S02]  /*5dc0*/  FADD R33, R75, R84 ;  /* 0x000000544b217221 */ /* 0x002fe40000000000 */
[----:B------:R-:W-:Y:S02]  /*5dd0*/  FADD R65, R65, R56 ;  /* 0x0000003841417221 */ /* 0x000fe40000000000 */
[----:B------:R-:W-:-:S03]  /*5de0*/  FADD R58, R59, R58 ;  /* 0x0000003a3b3a7221 */ /* 0x000fc60000000000 */
[----:B------:R-:W1:Y:S01]  /*5df0*/  MUFU.EX2 R94, R94 ;  /* 0x0000005e005e7308 */ /* 0x000e620000000800 */
[----:B------:R-:W-:Y:S02]  /*5e00*/  FFMA R47, R47, c[0x0][0x188], -R10 ;  /* 0x000062002f2f7a23 */ /* 0x000fe4000000080a */
[----:B------:R-:W-:Y:S02]  /*5e10*/  FMUL R46, R46, 1.4426950216293334961 ;  /* 0x3fb8aa3b2e2e7820 */ /* 0x000fe40000400000 */
[----:B----4-:R-:W-:-:S03]  /*5e20*/  FADD R35, R41, R32 ;  /* 0x0000002029237221 */ /* 0x010fc60000000000 */
[----:B------:R-:W4:Y:S01]  /*5e30*/  MUFU.EX2 R36, R36 ;  /* 0x0000002400247308 */ /* 0x000f220000000800 */
[----:B------:R-:W-:Y:S01]  /*5e40*/  FADD R42, R78, R33 ;  /* 0x000000214e2a7221 */ /* 0x000fe20000000000 */
[----:B------:R-:W-:Y:S01]  /*5e50*/  F2FP.BF16.PACK_AB R32, R41, R22 ;  /* 0x000000162920723e */ /* 0x000fe200000010ff */
[----:B------:R-:W-:-:S05]  /*5e60*/  FADD R72, R72, R65 ;  /* 0x0000004148487221 */ /* 0x000fca0000000000 */
[----:B------:R-:W5:Y:S01]  /*5e70*/  MUFU.EX2 R23, R23 ;  /* 0x0000001700177308 */ /* 0x000f620000000800 */
[----:B------:R-:W-:Y:S02]  /*5e80*/  FADD R89, R89, R58 ;  /* 0x0000003a59597221 */ /* 0x000fe40000000000 */
[----:B---3--:R-:W-:Y:S01]  /*5e90*/  FADD R22, R40, R35 ;  /* 0x0000002328167221 */ /* 0x008fe20000000000 */
[----:B0-----:R-:W-:Y:S01]  /*5ea0*/  F2FP.BF16.PACK_AB R35, R50, R45 ;  /* 0x0000002d3223723e */ /* 0x001fe200000010ff */
[----:B------:R-:W-:-:S03]  /*5eb0*/  FMUL R47, R47, 1.4426950216293334961 ;  /* 0x3fb8aa3b2f2f7820 */ /* 0x000fc60000400000 */
[----:B------:R-:W0:Y:S01]  /*5ec0*/  MUFU.EX2 R76, R76 ;  /* 0x0000004c004c7308 */ /* 0x000e220000000800 */
[----:B------:R-:W-:Y:S01]  /*5ed0*/  F2FP.BF16.PACK_AB R33, R78, R75 ;  /* 0x0000004b4e21723e */ /* 0x000fe200000010ff */
[----:B------:R-:W-:Y:S01]  /*5ee0*/  FADD R72, R77, R72 ;  /* 0x000000484d487221 */ /* 0x000fe20000000000 */
[----:B------:R-:W-:Y:S01]  /*5ef0*/  F2FP.BF16.PACK_AB R34, R43, R40 ;  /* 0x000000282b22723e */ /* 0x000fe200000010ff */
[----:B------:R-:W-:-:S04]  /*5f00*/  FADD R96, R96, R89 ;  /* 0x0000005960607221 */ /* 0x000fc80000000000 */
[----:B------:R-:W3:Y:S01]  /*5f10*/  MUFU.EX2 R95, R95 ;  /* 0x0000005f005f7308 */ /* 0x000ee20000000800 */
[----:B------:R-:W-:-:S07]  /*5f20*/  FADD R45, R45, R42 ;  /* 0x0000002a2d2d7221 */ /* 0x000fce0000000000 */
[----:B------:R-:W0:Y:S08]  /*5f30*/  MUFU.EX2 R37, R37 ;  /* 0x0000002500257308 */ /* 0x000e300000000800 */
[----:B------:R-:W0:Y:S01]  /*5f40*/  MUFU.EX2 R44, R44 ;  /* 0x0000002c002c7308 */ /* 0x000e220000000800 */
[----:B------:R-:W-:Y:S02]  /*5f50*/  FADD R72, R57, R72 ;  /* 0x0000004839487221 */ /* 0x000fe40000000000 */
[----:B------:R-:W-:-:S05]  /*5f60*/  FADD R71, R71, R96 ;  /* 0x0000006047477221 */ /* 0x000fca0000000000 */
[----:B------:R-:W0:Y:S01]  /*5f70*/  MUFU.EX2 R88, R88 ;  /* 0x0000005800587308 */ /* 0x000e220000000800 */
[----:B------:R-:W-:Y:S02]  /*5f80*/  FADD R43, R43, R22 ;  /* 0x000000162b2b7221 */ /* 0x000fe40000000000 */
[----:B------:R-:W-:-:S05]  /*5f90*/  FADD R50, R50, R45 ;  /* 0x0000002d32327221 */ /* 0x000fca0000000000 */
[----:B------:R-:W0:Y:S01]  /*5fa0*/  MUFU.EX2 R38, R38 ;  /* 0x0000002600267308 */ /* 0x000e220000000800 */
[----:B------:R-:W-:Y:S07]  /*5fb0*/  HMMA.16816.F32.BF16 R156, R32, R24, R156 ;  /* 0x00000018209c723c */ /* 0x000fee000004189c */
[----:B------:R-:W0:Y:S01]  /*5fc0*/  MUFU.EX2 R46, R46 ;  /* 0x0000002e002e7308 */ /* 0x000e220000000800 */
[----:B--2---:R-:W-:Y:S02]  /*5fd0*/  FADD R25, R73, R72 ;  /* 0x0000004849197221 */ /* 0x004fe40000000000 */
[----:B-1----:R-:W-:-:S05]  /*5fe0*/  FADD R22, R94, R71 ;  /* 0x000000475e167221 */ /* 0x002fca0000000000 */
[----:B------:R-:W1:Y:S01]  /*5ff0*/  MUFU.EX2 R39, R39 ;  /* 0x0000002700277308 */ /* 0x000e620000000800 */
[----:B----4-:R-:W-:Y:S02]  /*6000*/  FADD R24, R36, R43 ;  /* 0x0000002b24187221 */ /* 0x010fe40000000000 */
[----:B-----5:R-:W-:-:S05]  /*6010*/  FADD R45, R23, R50 ;  /* 0x00000032172d7221 */ /* 0x020fca0000000000 */
[----:B------:R-:W2:Y:S01]  /*6020*/  MUFU.EX2 R47, R47 ;  /* 0x0000002f002f7308 */ /* 0x000ea20000000800 */
[----:B0-----:R-:W-:Y:S02]  /*6030*/  FADD R25, R76, R25 ;  /* 0x000000194c197221 */ /* 0x001fe40000000000 */
[----:B---3--:R-:W-:Y:S02]  /*6040*/  FADD R41, R95, R22 ;  /* 0x000000165f297221 */ /* 0x008fe40000000000 */
[----:B------:R-:W-:Y:S02]  /*6050*/  FADD R43, R37, R24 ;  /* 0x00000018252b7221 */ /* 0x000fe40000000000 */
[----:B------:R-:W-:Y:S02]  /*6060*/  FADD R45, R44, R45 ;  /* 0x0000002d2c2d7221 */ /* 0x000fe40000000000 */
[----:B------:R-:W-:Y:S02]  /*6070*/  FADD R25, R88, R25 ;  /* 0x0000001958197221 */ /* 0x000fe40000000000 */
[----:B------:R-:W-:-:S02]  /*6080*/  FADD R22, R74, R41 ;  /* 0x000000294a167221 */ /* 0x000fc40000000000 */
[----:B------:R-:W-:Y:S02]  /*6090*/  FADD R24, R38, R43 ;  /* 0x0000002b26187221 */ /* 0x000fe40000000000 */
[----:B------:R-:W-:Y:S02]  /*60a0*/  FADD R40, R46, R45 ;  /* 0x0000002d2e287221 */ /* 0x000fe40000000000 */
[----:B------:R-:W-:Y:S02]  /*60b0*/  FADD R25, R66, R25 ;  /* 0x0000001942197221 */ /* 0x000fe40000000000 */
[----:B------:R-:W-:Y:S02]  /*60c0*/  FADD R22, R21, R22 ;  /* 0x0000001615167221 */ /* 0x000fe40000000000 */
[----:B-1----:R-:W-:Y:S02]  /*60d0*/  FADD R24, R39, R24 ;  /* 0x0000001827187221 */ /* 0x002fe40000000000 */
[----:B--2---:R-:W-:Y:S01]  /*60e0*/  FADD R40, R47, R40 ;  /* 0x000000282f287221 */ /* 0x004fe20000000000 */
[C---:B------:R-:W-:Y:S01]  /*60f0*/  HMMA.16816.F32.BF16 R168, R32.reuse, R28, R168 ;  /* 0x0000001c20a8723c */ /* 0x040fe200000418a8 */
[----:B------:R-:W0:Y:S04]  /*6100*/  SHFL.BFLY PT, R28, R25, 0x2, 0x1f ;  /* 0x0c401f00191c7f89 */ /* 0x000e2800000e0000 */
[----:B------:R-:W1:Y:S04]  /*6110*/  SHFL.BFLY PT, R29, R22, 0x2, 0x1f ;  /* 0x0c401f00161d7f89 */ /* 0x000e6800000e0000 */
[----:B------:R-:W2:Y:S04]  /*6120*/  SHFL.BFLY PT, R41, R24, 0x2, 0x1f ;  /* 0x0c401f0018297f89 */ /* 0x000ea800000e0000 */
[----:B------:R-:W3:Y:S01]  /*6130*/  SHFL.BFLY PT, R43, R40, 0x2, 0x1f ;  /* 0x0c401f00282b7f89 */ /* 0x000ee200000e0000 */
[----:B------:R-:W-:Y:S01]  /*6140*/  F2FP.BF16.PACK_AB R67, R21, R74 ;  /* 0x0000004a1543723e */ /* 0x000fe200000010ff */
[----:B------:R-:W-:Y:S01]  /*6150*/  HMMA.16816.F32.BF16 R180, R32, R52, R180 ;  /* 0x0000003420b4723c */ /* 0x000fe200000418b4 */
[----:B0-----:R-:W-:-:S02]  /*6160*/  FADD R28, R25, R28 ;  /* 0x0000001c191c7221 */ /* 0x001fc40000000000 */
[----:B-1----:R-:W-:Y:S02]  /*6170*/  FADD R29, R22, R29 ;  /* 0x0000001d161d7221 */ /* 0x002fe40000000000 */
[----:B--2---:R-:W-:Y:S02]  /*6180*/  FADD R41, R24, R41 ;  /* 0x0000002918297221 */ /* 0x004fe40000000000 */
[----:B---3--:R-:W-:Y:S01]  /*6190*/  FADD R43, R40, R43 ;  /* 0x0000002b282b7221 */ /* 0x008fe20000000000 */
[----:B------:R-:W0:Y:S01]  /*61a0*/  SHFL.BFLY PT, R21, R28, 0x1, 0x1f ;  /* 0x0c201f001c157f89 */ /* 0x000e2200000e0000 */
[----:B------:R-:W-:Y:S03]  /*61b0*/  HMMA.16816.F32.BF16 R32, R32, R116, R152 ;  /* 0x000000742020723c */ /* 0x000fe60000041898 */
[----:B------:R-:W1:Y:S04]  /*61c0*/  SHFL.BFLY PT, R22, R29, 0x1, 0x1f ;  /* 0x0c201f001d167f89 */ /* 0x000e6800000e0000 */
[----:B------:R-:W2:Y:S04]  /*61d0*/  SHFL.BFLY PT, R24, R41, 0x1, 0x1f ;  /* 0x0c201f0029187f89 */ /* 0x000ea800000e0000 */
[----:B------:R-:W3:Y:S01]  /*61e0*/  SHFL.BFLY PT, R40, R43, 0x1, 0x1f ;  /* 0x0c201f002b287f89 */ /* 0x000ee200000e0000 */
[----:B------:R-:W-:-:S04]  /*61f0*/  IADD3 R0, R0, 0x80, RZ ;  /* 0x0000008000007810 */ /* 0x000fc80007ffe0ff */
[----:B------:R-:W-:Y:S02]  /*6200*/  ISETP.GE.AND P0, PT, R0, c[0x0][0x1d0], PT ;  /* 0x0000740000007a0c */ /* 0x000fe40003f06270 */
[----:B------:R-:W-:Y:S02]  /*6210*/  F2FP.BF16.PACK_AB R64, R76, R73 ;  /* 0x000000494c40723e */ /* 0x000fe400000010ff */
[----:B------:R-:W-:Y:S02]  /*6220*/  F2FP.BF16.PACK_AB R66, R66, R88 ;  /* 0x000000584242723e */ /* 0x000fe400000010ff */
[----:B------:R-:W-:Y:S02]  /*6230*/  F2FP.BF16.PACK_AB R65, R95, R94 ;  /* 0x0000005e5f41723e */ /* 0x000fe400000010ff */
[----:B------:R-:W-:Y:S02]  /*6240*/  F2FP.BF16.PACK_AB R36, R37, R36 ;  /* 0x000000242524723e */ /* 0x000fe400000010ff */
[----:B------:R-:W-:-:S02]  /*6250*/  F2FP.BF16.PACK_AB R38, R39, R38 ;  /* 0x000000262726723e */ /* 0x000fc400000010ff */
[----:B------:R-:W-:Y:S02]  /*6260*/  F2FP.BF16.PACK_AB R37, R44, R23 ;  /* 0x000000172c25723e */ /* 0x000fe400000010ff */
[----:B------:R-:W-:Y:S01]  /*6270*/  F2FP.BF16.PACK_AB R39, R47, R46 ;  /* 0x0000002e2f27723e */ /* 0x000fe200000010ff */
[----:B0-----:R-:W-:Y:S01]  /*6280*/  FADD R21, R28, R21 ;  /* 0x000000151c157221 */ /* 0x001fe20000000000 */
[----:B------:R-:W-:Y:S01]  /*6290*/  MOV R23, 0x80 ;  /* 0x0000008000177802 */ /* 0x000fe20000000f00 */
[----:B-1----:R-:W-:Y:S01]  /*62a0*/  FADD R22, R29, R22 ;  /* 0x000000161d167221 */ /* 0x002fe20000000000 */
[----:B------:R-:W-:Y:S01]  /*62b0*/  HMMA.16816.F32.BF16 R184, R64, R118, R184 ;  /* 0x0000007640b8723c */ /* 0x000fe200000418b8 */
[----:B--2---:R-:W-:Y:S02]  /*62c0*/  FADD R24, R41, R24 ;  /* 0x0000001829187221 */ /* 0x004fe40000000000 */
[----:B---3--:R-:W-:Y:S02]  /*62d0*/  FADD R40, R43, R40 ;  /* 0x000000282b287221 */ /* 0x008fe40000000000 */
[----:B------:R-:W-:-:S03]  /*62e0*/  FFMA R20, R19, R20, R21 ;  /* 0x0000001413147223 */ /* 0x000fc60000000015 */
[----:B------:R-:W-:Y:S01]  /*62f0*/  HMMA.16816.F32.BF16 R148, R64, R26, R148 ;  /* 0x0000001a4094723c */ /* 0x000fe20000041894 */
[----:B------:R-:W-:Y:S01]  /*6300*/  FFMA R18, R17, R18, R22 ;  /* 0x0000001211127223 */ /* 0x000fe20000000016 */
[----:B------:R-:W-:Y:S01]  /*6310*/  MOV R19, R6 ;  /* 0x0000000600137202 */ /* 0x000fe20000000f00 */
[----:B------:R-:W-:Y:S01]  /*6320*/  FFMA R16, R15, R16, R24 ;  /* 0x000000100f107223 */ /* 0x000fe20000000018 */
[----:B------:R-:W-:Y:S01]  /*6330*/  MOV R17, R8 ;  /* 0x0000000800117202 */ /* 0x000fe20000000f00 */
[----:B------:R-:W-:-:S03]  /*6340*/  FFMA R14, R13, R14, R40 ;  /* 0x0000000e0d0e7223 */ /* 0x000fc60000000028 */
[----:B------:R-:W-:Y:S01]  /*6350*/  HMMA.16816.F32.BF16 R164, R64, R30, R164 ;  /* 0x0000001e40a4723c */ /* 0x000fe200000418a4 */
[C---:B------:R-:W-:Y:S01]  /*6360*/  IMAD R2, R23.reuse, c[0x0][0x1b4], R2 ;  /* 0x00006d0017027a24 */ /* 0x040fe200078e0202 */
[----:B------:R-:W-:Y:S01]  /*6370*/  MOV R15, R9 ;  /* 0x00000009000f7202 */ /* 0x000fe20000000f00 */
[----:B------:R-:W-:Y:S01]  /*6380*/  IMAD R7, R23, c[0x0][0x1a4], R7 ;  /* 0x0000690017077a24 */ /* 0x000fe200078e0207 */
[----:B------:R-:W-:-:S04]  /*6390*/  MOV R13, R10 ;  /* 0x0000000a000d7202 */ /* 0x000fc80000000f00 */
[----:B------:R-:W-:Y:S08]  /*63a0*/  HMMA.16816.F32.BF16 R176, R64, R54, R176 ;  /* 0x0000003640b0723c */ /* 0x000ff000000418b0 */
[C---:B------:R-:W-:Y:S08]  /*63b0*/  HMMA.16816.F32.BF16 R152, R36.reuse, R26, R156 ;  /* 0x0000001a2498723c */ /* 0x040ff0000004189c */
[C---:B------:R-:W-:Y:S08]  /*63c0*/  HMMA.16816.F32.BF16 R168, R36.reuse, R30, R168 ;  /* 0x0000001e24a8723c */ /* 0x040ff000000418a8 */
[C---:B------:R-:W-:Y:S08]  /*63d0*/  HMMA.16816.F32.BF16 R180, R36.reuse, R54, R180 ;  /* 0x0000003624b4723c */ /* 0x040ff000000418b4 */
[----:B------:R-:W-:Y:S01]  /*63e0*/  HMMA.16816.F32.BF16 R116, R36, R118, R32 ;  /* 0x000000762474723c */ /* 0x000fe20000041820 */
[----:B------:R-:W-:Y:S01]  /*63f0*/  @P0 CALL.REL.NOINC `(.L_x_0) ;  /* 0x0000001000000944 */ /* 0x000fe20003c00000 */
[----:B------:R-:W-:Y:S06]  /*6400*/  BRA `(.L_x_1) ;  /* 0xffffb53000007947 */ /* 0x000fec000383ffff */
.L_x_0:
[----:B------:R-:W-:-:S04]  /*6410*/  NOP ;  /* 0x0000000000007918 */ /* 0x000fc80000000000 */
[----:B----4-:R-:W0:Y:S01]  /*6420*/  S2R R96, SR_TID.X ;  /* 0x0000000000607919 */ /* 0x010e220000002100 */
[----:B------:R-:W-:-:S02]  /*6430*/  MOV R37, R20 ;  /* 0x0000001400257202 */ /* 0x000fc40000000f00 */
[----:B------:R-:W-:Y:S01]  /*6440*/  MOV R34, R18 ;  /* 0x0000001200227202 */ /* 0x000fe20000000f00 */
[----:B------:R-:W1:Y:S01]  /*6450*/  S2R R0, SR_TID.X ;  /* 0x0000000000007919 */ /* 0x000e620000002100 */
[----:B------:R-:W-:Y:S02]  /*6460*/  FSETP.GEU.AND P0, PT, R37, 1.175494350822287508e-38, PT ;  /* 0x008000002500780b */ /* 0x000fe40003f0e000 */
[----:B------:R-:W-:Y:S01]  /*6470*/  MOV R28, R16 ;  /* 0x00000010001c7202 */ /* 0x000fe20000000f00 */
[----:B------:R-:W2:Y:S01]  /*6480*/  S2R R19, SR_TID.X ;  /* 0x0000000000137919 */ /* 0x000ea20000002100 */
[----:B------:R-:W-:Y:S02]  /*6490*/  FSETP.GEU.AND P2, PT, R34, 1.175494350822287508e-38, PT ;  /* 0x008000002200780b */ /* 0x000fe40003f4e000 */
[----:B------:R-:W-:Y:S01]  /*64a0*/  MOV R26, R14 ;  /* 0x0000000e001a7202 */ /* 0x000fe20000000f00 */
[----:B------:R-:W3:Y:S01]  /*64b0*/  S2R R92, SR_CTAID.X ;  /* 0x00000000005c7919 */ /* 0x000ee20000002500 */
[----:B------:R-:W-:-:S02]  /*64c0*/  FSETP.GEU.AND P3, PT, R28, 1.175494350822287508e-38, PT ;  /* 0x008000001c00780b */ /* 0x000fc40003f6e000 */
[C---:B------:R-:W-:Y:S01]  /*64d0*/  FSETP.GT.AND P1, PT, |R26|.reuse, 8.50705917302346158658e+37, PT ;  /* 0x7e8000001a00780b */ /* 0x040fe20003f24200 */
[----:B------:R-:W4:Y:S01]  /*64e0*/  S2R R94, SR_CTAID.Y ;  /* 0x00000000005e7919 */ /* 0x000f220000002600 */
[----:B------:R-:W-:Y:S02]  /*64f0*/  FSETP.GEU.AND P4, PT, R26, 1.175494350822287508e-38, PT ;  /* 0x008000001a00780b */ /* 0x000fe40003f8e000 */
[----:B------:R-:W-:Y:S01]  /*6500*/  MOV R93, c[0x0][0x1c8] ;  /* 0x00007200005d7a02 */ /* 0x000fe20000000f00 */
[----:B------:R-:W-:Y:S03]  /*6510*/  BAR.SYNC.DEFER_BLOCKING 0x0 ;  /* 0x0000000000007b1d */ /* 0x000fe60000010000 */
[C---:B------:R-:W-:Y:S01]  /*6520*/  SHF.L.U32 R59, R93.reuse, 0x4, RZ ;  /* 0x000000045d3b7819 */ /* 0x040fe200000006ff */
[C---:B------:R-:W-:Y:S01]  /*6530*/  IMAD R63, R93.reuse, 0x12, RZ ;  /* 0x000000125d3f7824 */ /* 0x040fe200078e02ff */
[----:B0-----:R-:W-:Y:S01]  /*6540*/  SHF.R.U32.HI R2, RZ, 0x1, R96 ;  /* 0x00000001ff027819 */ /* 0x001fe20000011660 */
[----:B------:R-:W-:Y:S01]  /*6550*/  IMAD R67, R93, 0x14, RZ ;  /* 0x000000145d437824 */ /* 0x000fe200078e02ff */
[----:B------:R-:W-:Y:S01]  /*6560*/  SHF.L.U32 R15, R96, 0x2, RZ ;  /* 0x00000002600f7819 */ /* 0x000fe200000006ff */
[----:B------:R-:W-:Y:S01]  /*6570*/  @P1 FMUL R119, R119, 0.25 ;  /* 0x3e80000077771820 */ /* 0x000fe20000400000 */
[----:B-1----:R-:W-:Y:S01]  /*6580*/  SHF.L.U32 R0, R0, 0x3, RZ ;  /* 0x0000000300007819 */ /* 0x002fe200000006ff */
[----:B------:R-:W-:Y:S01]  /*6590*/  @P1 FMUL R118, R118, 0.25 ;  /* 0x3e80000076761820 */ /* 0x000fe20000400000 */
[----:B------:R-:W-:Y:S01]  /*65a0*/  LOP3.LUT R4, R2, 0x4, RZ, 0xc0, !PT ;  /* 0x0000000402047812 */ /* 0x000fe200078ec0ff */
[----:B------:R-:W-:Y:S01]  /*65b0*/  FMUL R2, R37, 8388608 ;  /* 0x4b00000025027820 */ /* 0x000fe20000400000 */
[----:B------:R-:W-:Y:S01]  /*65c0*/  LOP3.LUT R0, R0, 0x38, RZ, 0xc0, !PT ;  /* 0x0000003800007812 */ /* 0x000fe200078ec0ff */
[----:B------:R-:W-:Y:S01]  /*65d0*/  @P1 FMUL R183, R183, 0.25 ;  /* 0x3e800000b7b71820 */ /* 0x000fe20000400000 */
[----:B------:R-:W-:Y:S01]  /*65e0*/  LOP3.LUT R3, R15, 0x3c0, RZ, 0xc0, !PT ;  /* 0x000003c00f037812 */ /* 0x000fe200078ec0ff */
[----:B------:R-:W-:Y:S01]  /*65f0*/  @P1 FMUL R182, R182, 0.25 ;  /* 0x3e800000b6b61820 */ /* 0x000fe20000400000 */
[----:B--2---:R-:W-:Y:S01]  /*6600*/  LOP3.LUT R17, R19, 0xff, RZ, 0xc0, !PT ;  /* 0x000000ff13117812 */ /* 0x004fe200078ec0ff */
[----:B------:R-:W-:Y:S01]  /*6610*/  @P1 FMUL R171, R171, 0.25 ;  /* 0x3e800000abab1820 */ /* 0x000fe20000400000 */
[----:B------:R-:W-:Y:S01]  /*6620*/  IADD3 R0, R4, R0, R3 ;  /* 0x0000000004007210 */ /* 0x000fe20007ffe003 */
[----:B------:R-:W-:Y:S01]  /*6630*/  FMUL R3, R34, 8388608 ;  /* 0x4b00000022037820 */ /* 0x000fe20000400000 */
[----:B------:R-:W-:Y:S01]  /*6640*/  FSEL R58, R2, R37, !P0 ;  /* 0x00000025023a7208 */ /* 0x000fe20004000000 */
[----:B----4-:R-:W-:Y:S01]  /*6650*/  IMAD R4, R94, c[0x0][0x1c0], RZ ;  /* 0x000070005e047a24 */ /* 0x010fe200078e02ff */
[----:B---3--:R-:W-:Y:S01]  /*6660*/  LEA R92, R92, R17, 0x8 ;  /* 0x000000115c5c7211 */ /* 0x008fe200078e40ff */
[----:B------:R-:W-:Y:S01]  /*6670*/  @P1 FMUL R170, R170, 0.25 ;  /* 0x3e800000aaaa1820 */ /* 0x000fe20000400000 */
[----:B------:R-:W-:Y:S01]  /*6680*/  SHF.L.U32 R11, R96, 0x9, RZ ;  /* 0x00000009600b7819 */ /* 0x000fe200000006ff */
[----:B------:R-:W-:Y:S01]  /*6690*/  @P1 FMUL R155, R155, 0.25 ;  /* 0x3e8000009b9b1820 */ /* 0x000fe20000400000 */
[----:B------:R-:W-:Y:S01]  /*66a0*/  IADD3 R2, R58, -0x3f3504f3, RZ ;  /* 0xc0cafb0d3a027810 */ /* 0x000fe20007ffe0ff */
[----:B------:R-:W-:Y:S01]  /*66b0*/  IMAD R5, R92, c[0x0][0x1c4], RZ ;  /* 0x000071005c057a24 */ /* 0x000fe200078e02ff */
[----:B------:R-:W-:Y:S01]  /*66c0*/  FSEL R60, R3, R34, !P2 ;  /* 0x00000022033c7208 */ /* 0x000fe20005000000 */
[----:B------:R-:W-:Y:S01]  /*66d0*/  FMUL R3, R28, 8388608 ;  /* 0x4b0000001c037820 */ /* 0x000fe20000400000 */
[----:B------:R-:W-:Y:S01]  /*66e0*/  SHF.L.U32 R22, R96, 0x5, RZ ;  /* 0x0000000560167819 */ /* 0x000fe200000006ff */
[----:B------:R-:W-:Y:S01]  /*66f0*/  @P1 FMUL R154, R154, 0.25 ;  /* 0x3e8000009a9a1820 */ /* 0x000fe20000400000 */
[----:B------:R-:W-:Y:S01]  /*6700*/  LOP3.LUT R11, R11, 0x3000, RZ, 0xc0, !PT ;  /* 0x000030000b0b7812 */ /* 0x000fe200078ec0ff */
[C---:B------:R-:W-:Y:S01]  /*6710*/  IMAD R71, R93.reuse, 0x16, RZ ;  /* 0x000000165d477824 */ /* 0x040fe200078e02ff */
[----:B------:R-:W-:Y:S01]  /*6720*/  LOP3.LUT R7, R2, 0xff800000, RZ, 0xc0, !PT ;  /* 0xff80000002077812 */ /* 0x000fe200078ec0ff */
[----:B------:R-:W-:Y:S01]  /*6730*/  IMAD R75, R93, 0x18, RZ ;  /* 0x000000185d4b7824 */ /* 0x000fe200078e02ff */
[----:B------:R-:W-:Y:S01]  /*6740*/  LOP3.LUT R11, R11, 0x60, R22, 0xf8, !PT ;  /* 0x000000600b0b7812 */ /* 0x000fe200078ef816 */
[----:B------:R-:W-:Y:S01]  /*6750*/  IMAD.HI R22, R5, 0x2, RZ ;  /* 0x0000000205167827 */ /* 0x000fe200078e02ff */
[----:B------:R-:W-:Y:S01]  /*6760*/  IADD3 R2, R60, -0x3f3504f3, RZ ;  /* 0xc0cafb0d3c027810 */ /* 0x000fe20007ffe0ff */
[----:B------:R-:W0:Y:S01]  /*6770*/  I2F R12, R7 ;  /* 0x00000007000c7306 */ /* 0x000e220000201400 */
[----:B------:R-:W-:Y:S01]  /*6780*/  FSEL R57, R3, R28, !P3 ;  /* 0x0000001c03397208 */ /* 0x000fe20005800000 */
[C---:B------:R-:W-:Y:S01]  /*6790*/  FMUL R3, R26.reuse, 8388608 ;  /* 0x4b0000001a037820 */ /* 0x040fe20000400000 */
[----:B------:R-:W-:Y:S01]  /*67a0*/  SHF.L.U32 R20, R5, 0x1, RZ ;  /* 0x0000000105147819 */ /* 0x000fe200000006ff */
[C---:B------:R-:W-:Y:S01]  /*67b0*/  IMAD R79, R93.reuse, 0x1a, RZ ;  /* 0x0000001a5d4f7824 */ /* 0x040fe200078e02ff */
[----:B------:R-:W-:Y:S01]  /*67c0*/  FSEL R5, RZ, -23, P0 ;  /* 0xc1b80000ff057808 */ /* 0x000fe20000000000 */
[C---:B------:R-:W-:Y:S01]  /*67d0*/  IMAD R83, R93.reuse, 0x1c, RZ ;  /* 0x0000001c5d537824 */ /* 0x040fe200078e02ff */
[----:B------:R-:W-:Y:S01]  /*67e0*/  FSETP.GEU.AND P0, PT, |R26|, 1.175494350822287508e-38, PT ;  /* 0x008000001a00780b */ /* 0x000fe20003f0e200 */
[C---:B------:R-:W-:Y:S01]  /*67f0*/  IMAD R87, R93.reuse, 0x1e, RZ ;  /* 0x0000001e5d577824 */ /* 0x040fe200078e02ff */
[----:B------:R-:W-:Y:S01]  /*6800*/  LOP3.LUT R13, R2, 0xff800000, RZ, 0xc0, !PT ;  /* 0xff800000020d7812 */ /* 0x000fe200078ec0ff */
[----:B------:R-:W-:Y:S01]  /*6810*/  IMAD R95, R93, 0x22, RZ ;  /* 0x000000225d5f7824 */ /* 0x000fe200078e02ff */
[----:B------:R-:W-:Y:S01]  /*6820*/  IADD3 R2, R57, -0x3f3504f3, RZ ;  /* 0xc0cafb0d39027810 */ /* 0x000fe20007ffe0ff */
[----:B------:R-:W-:Y:S01]  /*6830*/  IMAD R97, R93, 0x24, RZ ;  /* 0x000000245d617824 */ /* 0x000fe200078e02ff */
[----:B------:R-:W-:Y:S01]  /*6840*/  LOP3.LUT R15, R15, 0x70, RZ, 0xc0, !PT ;  /* 0x000000700f0f7812 */ /* 0x000fe200078ec0ff */
[----:B------:R-:W1:Y:S01]  /*6850*/  I2F R14, R13 ;  /* 0x0000000d000e7306 */ /* 0x000e620000201400 */
[----:B------:R-:W-:Y:S01]  /*6860*/  LOP3.LUT R19, R19, 0xe0, RZ, 0xc0, !PT ;  /* 0x000000e013137812 */ /* 0x000fe200078ec0ff */
[----:B0-----:R-:W-:Y:S01]  /*6870*/  FFMA.FTZ R5, R12, 1.1920928955078125e-07, R5 ;  /* 0x340000000c057823 */ /* 0x001fe20000010005 */
[----:B------:R-:W-:Y:S01]  /*6880*/  FSEL R62, R3, R26, !P4 ;  /* 0x0000001a033e7208 */ /* 0x000fe20006000000 */
[----:B------:R-:W-:Y:S01]  /*6890*/  @P1 FMUL R26, R26, 0.25 ;  /* 0x3e8000001a1a1820 */ /* 0x000fe20000400000 */
[----:B------:R-:W-:Y:S01]  /*68a0*/  LOP3.LUT R16, R2, 0xff800000, RZ, 0xc0, !PT ;  /* 0xff80000002107812 */ /* 0x000fe200078ec0ff */
[----:B------:R-:W-:Y:S01]  /*68b0*/  @!P0 FMUL R119, R119, 16777216 ;  /* 0x4b80000077778820 */ /* 0x000fe20000400000 */
[----:B------:R-:W-:Y:S01]  /*68c0*/  LEA R24, R19, R15, 0x3 ;  /* 0x0000000f13187211 */ /* 0x000fe200078e18ff */
[----:B------:R-:W-:Y:S01]  /*68d0*/  @!P0 FMUL R26, R26, 16777216 ;  /* 0x4b8000001a1a8820 */ /* 0x000fe20000400000 */
[----:B------:R-:W-:Y:S01]  /*68e0*/  IADD3 R2, R62, -0x3f3504f3, RZ ;  /* 0xc0cafb0d3e027810 */ /* 0x000fe20007ffe0ff */
[----:B------:R-:W-:Y:S01]  /*68f0*/  @!P0 FMUL R118, R118, 16777216 ;  /* 0x4b80000076768820 */ /* 0x000fe20000400000 */
[----:B------:R-:W-:Y:S01]  /*6900*/  SHF.L.U32 R3, R4, 0x1, RZ ;  /* 0x0000000104037819 */ /* 0x000fe200000006ff */
[----:B------:R-:W0:Y:S01]  /*6910*/  MUFU.RCP R12, R26 ;  /* 0x0000001a000c7308 */ /* 0x000e220000001000 */
[----:B------:R-:W-:Y:S01]  /*6920*/  SHF.L.U32 R15, R96, 0xb, RZ ;  /* 0x0000000b600f7819 */ /* 0x000fe200000006ff */
[----:B------:R-:W-:Y:S01]  /*6930*/  @!P0 FMUL R183, R183, 16777216 ;  /* 0x4b800000b7b78820 */ /* 0x000fe20000400000 */
[----:B------:R-:W-:Y:S01]  /*6940*/  LOP3.LUT R56, R11, R24, RZ, 0x3c, !PT ;  /* 0x000000180b387212 */ /* 0x000fe200078e3cff */
[----:B------:R-:W-:Y:S01]  /*6950*/  @!P0 FMUL R182, R182, 16777216 ;  /* 0x4b800000b6b68820 */ /* 0x000fe20000400000 */
[----:B------:R-:W-:Y:S01]  /*6960*/  LOP3.LUT R19, R2, 0xff800000, RZ, 0xc0, !PT ;  /* 0xff80000002137812 */ /* 0x000fe200078ec0ff */
[----:B------:R-:W-:Y:S01]  /*6970*/  @!P0 FMUL R171, R171, 16777216 ;  /* 0x4b800000abab8820 */ /* 0x000fe20000400000 */
[----:B------:R-:W-:Y:S01]  /*6980*/  FSEL R11, RZ, -23, P2 ;  /* 0xc1b80000ff0b7808 */ /* 0x000fe20001000000 */
[----:B------:R-:W-:Y:S01]  /*6990*/  @!P0 FMUL R170, R170, 16777216 ;  /* 0x4b800000aaaa8820 */ /* 0x000fe20000400000 */
[----:B------:R-:W-:Y:S01]  /*69a0*/  IADD3 R2, P5, P6, R20, c[0x0][0x178], R3 ;  /* 0x00005e0014027a10 */ /* 0x000fe20007ebe003 */
[----:B------:R-:W-:Y:S01]  /*69b0*/  IMAD.HI R3, R4, 0x2, RZ ;  /* 0x0000000204037827 */ /* 0x000fe200078e02ff */
[----:B------:R-:W-:Y:S01]  /*69c0*/  FSETP.GT.AND P2, PT, |R28|, 8.50705917302346158658e+37, PT ;  /* 0x7e8000001c00780b */ /* 0x000fe20003f44200 */
[----:B------:R-:W2:Y:S01]  /*69d0*/  I2F R20, R19 ;  /* 0x0000001300147306 */ /* 0x000ea20000201400 */
[----:B------:R-:W-:Y:S01]  /*69e0*/  LOP3.LUT R4, R15, 0x3000, RZ, 0xc0, !PT ;  /* 0x000030000f047812 */ /* 0x000fe200078ec0ff */
[----:B------:R-:W-:Y:S01]  /*69f0*/  @!P0 FMUL R155, R155, 16777216 ;  /* 0x4b8000009b9b8820 */ /* 0x000fe20000400000 */
[----:B------:R-:W-:Y:S01]  /*6a00*/  FSEL R15, RZ, -23, P3 ;  /* 0xc1b80000ff0f7808 */ /* 0x000fe20001800000 */
[----:B------:R-:W-:Y:S01]  /*6a10*/  @!P0 FMUL R154, R154, 16777216 ;  /* 0x4b8000009a9a8820 */ /* 0x000fe20000400000 */
[----:B------:R-:W-:Y:S01]  /*6a20*/  FSETP.GEU.AND P3, PT, |R28|, 1.175494350822287508e-38, PT ;  /* 0x008000001c00780b */ /* 0x000fe20003f6e200 */
[----:B-1----:R-:W-:Y:S01]  /*6a30*/  FFMA.FTZ R11, R14, 1.1920928955078125e-07, R11 ;  /* 0x340000000e0b7823 */ /* 0x002fe2000001000b */
[----:B------:R-:W-:Y:S01]  /*6a40*/  LEA R4, R17, R4, 0x4 ;  /* 0x0000000411047211 */ /* 0x000fe200078e20ff */
[----:B------:R1:W3:Y:S01]  /*6a50*/  I2F R18, R16 ;  /* 0x0000001000127306 */ /* 0x0002e20000201400 */
[----:B------:R-:W-:Y:S01]  /*6a60*/  FSEL R17, RZ, -23, P4 ;  /* 0xc1b80000ff117808 */ /* 0x000fe20002000000 */
[----:B0-----:R-:W-:Y:S01]  /*6a70*/  FMUL R14, R12, R119 ;  /* 0x000000770c0e7220 */ /* 0x001fe20000400000 */
[----:B------:R-:W-:Y:S01]  /*6a80*/  FSETP.GT.AND P0, PT, |R34|, 8.50705917302346158658e+37, PT ;  /* 0x7e8000002200780b */ /* 0x000fe20003f04200 */
[----:B------:R-:W-:Y:S01]  /*6a90*/  @P2 FMUL R28, R28, 0.25 ;  /* 0x3e8000001c1c2820 */ /* 0x000fe20000400000 */
[----:B------:R-:W-:Y:S01]  /*6aa0*/  IADD3.X R3, R22, c[0x0][0x17c], R3, P5, P6 ;  /* 0x00005f0016037a10 */ /* 0x000fe20002fec403 */
[----:B------:R-:W-:Y:S01]  /*6ab0*/  FMUL R22, R12, R183 ;  /* 0x000000b70c167220 */ /* 0x000fe20000400000 */
[----:B------:R-:W-:Y:S01]  /*6ac0*/  FSETP.GEU.AND P4, PT, |R34|, 1.175494350822287508e-38, PT ;  /* 0x008000002200780b */ /* 0x000fe20003f8e200 */
[----:B--2---:R-:W-:Y:S01]  /*6ad0*/  FFMA.FTZ R20, R20, 1.1920928955078125e-07, R17 ;  /* 0x3400000014147823 */ /* 0x004fe20000010011 */
[----:B------:R-:W-:Y:S01]  /*6ae0*/  FSETP.GT.AND P1, PT, |R37|, 8.50705917302346158658e+37, PT ;  /* 0x7e8000002500780b */ /* 0x000fe20003f24200 */
[----:B------:R-:W-:Y:S01]  /*6af0*/  @!P3 FMUL R28, R28, 16777216 ;  /* 0x4b8000001c1cb820 */ /* 0x000fe20000400000 */
[----:B------:R-:W-:Y:S01]  /*6b00*/  IADD3 R7, R58, -R7, RZ ;  /* 0x800000073a077210 */ /* 0x000fe20007ffe0ff */
[----:B------:R-:W-:Y:S01]  /*6b10*/  FMUL R17, R12, R118 ;  /* 0x000000760c117220 */ /* 0x000fe20000400000 */
[----:B------:R-:W-:Y:S01]  /*6b20*/  IADD3 R13, R60, -R13, RZ ;  /* 0x8000000d3c0d7210 */ /* 0x000fe20007ffe0ff */
[C---:B------:R-:W-:Y:S01]  /*6b30*/  FMUL R23, R12.reuse, R182 ;  /* 0x000000b60c177220 */ /* 0x040fe20000400000 */
[C---:B-1----:R-:W-:Y:S01]  /*6b40*/  IADD3 R16, R57.reuse, -R16, RZ ;  /* 0x8000001039107210 */ /* 0x042fe20007ffe0ff */
[----:B------:R-:W-:Y:S01]  /*6b50*/  FMUL R26, R12, R171 ;  /* 0x000000ab0c1a7220 */ /* 0x000fe20000400000 */
[----:B------:R-:W-:Y:S01]  /*6b60*/  IADD3 R19, R62, -R19, RZ ;  /* 0x800000133e137210 */ /* 0x000fe20007ffe0ff */
[C---:B------:R-:W-:Y:S01]  /*6b70*/  FMUL R27, R12.reuse, R170 ;  /* 0x000000aa0c1b7220 */ /* 0x040fe20000400000 */
[----:B------:R-:W-:Y:S01]  /*6b80*/  ISETP.GE.U32.AND P5, PT, R57, 0x7f800000, PT ;  /* 0x7f8000003900780c */ /* 0x000fe20003fa6070 */
[C---:B------:R-:W-:Y:S01]  /*6b90*/  FMUL R30, R12.reuse, R155 ;  /* 0x0000009b0c1e7220 */ /* 0x040fe20000400000 */
[CC--:B------:R-:W-:Y:S01]  /*6ba0*/  LEA R61, R93.reuse, R93.reuse, 0x4 ;  /* 0x0000005d5d3d7211 */ /* 0x0c0fe200078e20ff */
[----:B------:R-:W-:Y:S01]  /*6bb0*/  FMUL R31, R12, R154 ;  /* 0x0000009a0c1f7220 */ /* 0x000fe20000400000 */
[----:B------:R-:W-:Y:S01]  /*6bc0*/  LEA R91, R93, -R93, 0x5 ;  /* 0x8000005d5d5b7211 */ /* 0x000fe200078e28ff */
[----:B------:R-:W0:Y:S01]  /*6bd0*/  MUFU.RCP R12, R28 ;  /* 0x0000001c000c7308 */ /* 0x000e220000001000 */
[----:B------:R-:W-:Y:S01]  /*6be0*/  @P2 FMUL R117, R117, 0.25 ;  /* 0x3e80000075752820 */ /* 0x000fe20000400000 */
[----:B------:R-:W-:Y:S01]  /*6bf0*/  SHF.L.U32 R96, R96, 0x1, RZ ;  /* 0x0000000160607819 */ /* 0x000fe200000006ff */
[----:B------:R-:W-:-:S02]  /*6c00*/  @P2 FMUL R116, R116, 0.25 ;  /* 0x3e80000074742820 */ /* 0x000fc40000400000 */
[----:B------:R-:W-:Y:S02]  /*6c10*/  @P2 FMUL R181, R181, 0.25 ;  /* 0x3e800000b5b52820 */ /* 0x000fe40000400000 */
[----:B------:R-:W-:Y:S02]  /*6c20*/  @P2 FMUL R180, R180, 0.25 ;  /* 0x3e800000b4b42820 */ /* 0x000fe40000400000 */
[----:B------:R-:W-:Y:S02]  /*6c30*/  @P2 FMUL R169, R169, 0.25 ;  /* 0x3e800000a9a92820 */ /* 0x000fe40000400000 */
[----:B------:R-:W-:Y:S02]  /*6c40*/  @P2 FMUL R168, R168, 0.25 ;  /* 0x3e800000a8a82820 */ /* 0x000fe40000400000 */
[----:B------:R-:W-:Y:S02]  /*6c50*/  @P2 FMUL R153, R153, 0.25 ;  /* 0x3e80000099992820 */ /* 0x000fe40000400000 */
[----:B------:R-:W-:Y:S01]  /*6c60*/  @P2 FMUL R152, R152, 0.25 ;  /* 0x3e80000098982820 */ /* 0x000fe20000400000 */
[----:B------:R-:W-:Y:S01]  /*6c70*/  FSETP.GEU.AND P2, PT, |R37|, 1.175494350822287508e-38, PT ;  /* 0x008000002500780b */ /* 0x000fe20003f4e200 */
[----:B------:R-:W-:-:S02]  /*6c80*/  @P0 FMUL R34, R34, 0.25 ;  /* 0x3e80000022220820 */ /* 0x000fc40000400000 */
[----:B------:R-:W-:Y:S02]  /*6c90*/  @!P3 FMUL R117, R117, 16777216 ;  /* 0x4b8000007575b820 */ /* 0x000fe40000400000 */
[----:B------:R-:W-:Y:S02]  /*6ca0*/  @!P3 FMUL R116, R116, 16777216 ;  /* 0x4b8000007474b820 */ /* 0x000fe40000400000 */
[----:B------:R-:W-:Y:S02]  /*6cb0*/  @!P3 FMUL R181, R181, 16777216 ;  /* 0x4b800000b5b5b820 */ /* 0x000fe40000400000 */
[----:B------:R-:W-:Y:S02]  /*6cc0*/  @!P3 FMUL R180, R180, 16777216 ;  /* 0x4b800000b4b4b820 */ /* 0x000fe40000400000 */
[----:B------:R-:W-:Y:S02]  /*6cd0*/  @!P3 FMUL R169, R169, 16777216 ;  /* 0x4b800000a9a9b820 */ /* 0x000fe40000400000 */
[----:B------:R-:W-:-:S02]  /*6ce0*/  @!P3 FMUL R168, R168, 16777216 ;  /* 0x4b800000a8a8b820 */ /* 0x000fc40000400000 */
[----:B------:R-:W-:Y:S02]  /*6cf0*/  @!P3 FMUL R153, R153, 16777216 ;  /* 0x4b8000009999b820 */ /* 0x000fe40000400000 */
[----:B------:R-:W-:Y:S01]  /*6d00*/  @!P3 FMUL R152, R152, 16777216 ;  /* 0x4b8000009898b820 */ /* 0x000fe20000400000 */
[----:B------:R-:W-:Y:S01]  /*6d10*/  FSETP.NEU.AND P3, PT, R58, RZ, PT ;  /* 0x000000ff3a00720b */ /* 0x000fe20003f6d000 */
[----:B------:R-:W-:Y:S02]  /*6d20*/  @!P4 FMUL R34, R34, 16777216 ;  /* 0x4b8000002222c820 */ /* 0x000fe40000400000 */
[----:B---3--:R-:W-:Y:S02]  /*6d30*/  FFMA.FTZ R15, R18, 1.1920928955078125e-07, R15 ;  /* 0x34000000120f7823 */ /* 0x008fe4000001000f */
[C---:B0-----:R-:W-:Y:S02]  /*6d40*/  FMUL R18, R12.reuse, R117 ;  /* 0x000000750c127220 */ /* 0x041fe40000400000 */
[----:B------:R-:W-:-:S02]  /*6d50*/  FMUL R21, R12, R116 ;  /* 0x000000740c157220 */ /* 0x000fc40000400000 */
[C---:B------:R-:W-:Y:S02]  /*6d60*/  FMUL R24, R12.reuse, R181 ;  /* 0x000000b50c187220 */ /* 0x040fe40000400000 */
[C---:B------:R-:W-:Y:S02]  /*6d70*/  FMUL R25, R12.reuse, R180 ;  /* 0x000000b40c197220 */ /* 0x040fe40000400000 */
[C---:B------:R-:W-:Y:S02]  /*6d80*/  FMUL R28, R12.reuse, R169 ;  /* 0x000000a90c1c7220 */ /* 0x040fe40000400000 */
[C---:B------:R-:W-:Y:S02]  /*6d90*/  FMUL R29, R12.reuse, R168 ;  /* 0x000000a80c1d7220 */ /* 0x040fe40000400000 */
[C---:B------:R-:W-:Y:S02]  /*6da0*/  FMUL R32, R12.reuse, R153 ;  /* 0x000000990c207220 */ /* 0x040fe40000400000 */
[----:B------:R-:W-:-:S02]  /*6db0*/  FMUL R33, R12, R152 ;  /* 0x000000980c217220 */ /* 0x000fc40000400000 */
[----:B------:R-:W0:Y:S01]  /*6dc0*/  MUFU.RCP R12, R34 ;  /* 0x00000022000c7308 */ /* 0x000e220000001000 */
[----:B------:R-:W-:Y:S02]  /*6dd0*/  @P0 FMUL R187, R187, 0.25 ;  /* 0x3e800000bbbb0820 */ /* 0x000fe40000400000 */
[----:B------:R-:W-:Y:S01]  /*6de0*/  @P0 FMUL R186, R186, 0.25 ;  /* 0x3e800000baba0820 */ /* 0x000fe20000400000 */
[----:B------:R-:W-:Y:S01]  /*6df0*/  F2FP.BF16.PACK_AB R32, R32, R33 ;  /* 0x000000212020723e */ /* 0x000fe200000010ff */
[----:B------:R-:W-:Y:S01]  /*6e00*/  @P0 FMUL R179, R179, 0.25 ;  /* 0x3e800000b3b30820 */ /* 0x000fe20000400000 */
[----:B------:R-:W-:Y:S01]  /*6e10*/  F2FP.BF16.PACK_AB R33, R28, R29 ;  /* 0x0000001d1c21723e */ /* 0x000fe200000010ff */
[----:B------:R-:W-:Y:S02]  /*6e20*/  @P0 FMUL R178, R178, 0.25 ;  /* 0x3e800000b2b20820 */ /* 0x000fe40000400000 */
[----:B------:R-:W-:Y:S02]  /*6e30*/  @P0 FMUL R167, R167, 0.25 ;  /* 0x3e800000a7a70820 */ /* 0x000fe40000400000 */
[----:B------:R-:W-:-:S02]  /*6e40*/  @P0 FMUL R166, R166, 0.25 ;  /* 0x3e800000a6a60820 */ /* 0x000fc40000400000 */
[----:B------:R-:W-:Y:S02]  /*6e50*/  @P0 FMUL R151, R151, 0.25 ;  /* 0x3e80000097970820 */ /* 0x000fe40000400000 */
[----:B------:R-:W-:Y:S01]  /*6e60*/  @P0 FMUL R150, R150, 0.25 ;  /* 0x3e80000096960820 */ /* 0x000fe20000400000 */
[----:B------:R-:W-:Y:S01]  /*6e70*/  ISETP.GE.U32.AND P0, PT, R58, 0x7f800000, PT ;  /* 0x7f8000003a00780c */ /* 0x000fe20003f06070 */
[----:B------:R-:W-:Y:S02]  /*6e80*/  @P1 FMUL R37, R37, 0.25 ;  /* 0x3e80000025251820 */ /* 0x000fe40000400000 */
[----:B------:R-:W-:Y:S02]  /*6e90*/  @!P4 FMUL R187, R187, 16777216 ;  /* 0x4b800000bbbbc820 */ /* 0x000fe40000400000 */
[----:B------:R-:W-:Y:S02]  /*6ea0*/  @!P4 FMUL R186, R186, 16777216 ;  /* 0x4b800000babac820 */ /* 0x000fe40000400000 */
[----:B------:R-:W-:-:S02]  /*6eb0*/  @!P4 FMUL R179, R179, 16777216 ;  /* 0x4b800000b3b3c820 */ /* 0x000fc40000400000 */
[----:B------:R-:W-:Y:S02]  /*6ec0*/  @!P4 FMUL R178, R178, 16777216 ;  /* 0x4b800000b2b2c820 */ /* 0x000fe40000400000 */
[----:B------:R-:W-:Y:S02]  /*6ed0*/  @!P4 FMUL R167, R167, 16777216 ;  /* 0x4b800000a7a7c820 */ /* 0x000fe40000400000 */
[----:B------:R-:W-:Y:S02]  /*6ee0*/  @!P4 FMUL R166, R166, 16777216 ;  /* 0x4b800000a6a6c820 */ /* 0x000fe40000400000 */
[----:B------:R-:W-:Y:S02]  /*6ef0*/  @!P4 FMUL R151, R151, 16777216 ;  /* 0x4b8000009797c820 */ /* 0x000fe40000400000 */
[----:B------:R-:W-:Y:S01]  /*6f00*/  @!P4 FMUL R150, R150, 16777216 ;  /* 0x4b8000009696c820 */ /* 0x000fe20000400000 */
[----:B------:R-:W-:Y:S01]  /*6f10*/  ISETP.GE.U32.AND P4, PT, R62, 0x7f800000, PT ;  /* 0x7f8000003e00780c */ /* 0x000fe20003f86070 */
[----:B------:R-:W-:-:S02]  /*6f20*/  @!P2 FMUL R37, R37, 16777216 ;  /* 0x4b8000002525a820 */ /* 0x000fc40000400000 */
[C---:B0-----:R-:W-:Y:S02]  /*6f30*/  FMUL R34, R12.reuse, R187 ;  /* 0x000000bb0c227220 */ /* 0x041fe40000400000 */
[C---:B------:R-:W-:Y:S02]  /*6f40*/  FMUL R35, R12.reuse, R186 ;  /* 0x000000ba0c237220 */ /* 0x040fe40000400000 */
[C---:B------:R-:W-:Y:S02]  /*6f50*/  FMUL R38, R12.reuse, R179 ;  /* 0x000000b30c267220 */ /* 0x040fe40000400000 */
[----:B------:R-:W-:Y:S01]  /*6f60*/  FMUL R39, R12, R178 ;  /* 0x000000b20c277220 */ /* 0x000fe20000400000 */
[----:B------:R-:W-:Y:S01]  /*6f70*/  F2FP.BF16.PACK_AB R55, R34, R35 ;  /* 0x000000232237723e */ /* 0x000fe200000010ff */
[----:B------:R-:W-:Y:S01]  /*6f80*/  FMUL R42, R12, R167 ;  /* 0x000000a70c2a7220 */ /* 0x000fe20000400000 */
[----:B------:R-:W-:Y:S01]  /*6f90*/  F2FP.BF16.PACK_AB R35, R18, R21 ;  /* 0x000000151223723e */ /* 0x000fe200000010ff */
[C---:B------:R-:W-:Y:S01]  /*6fa0*/  FMUL R43, R12.reuse, R166 ;  /* 0x000000a60c2b7220 */ /* 0x040fe20000400000 */
[----:B------:R-:W-:Y:S01]  /*6fb0*/  MOV R18, 0x3dc6b27f ;  /* 0x3dc6b27f00127802 */ /* 0x000fe20000000f00 */
[----:B------:R-:W-:Y:S01]  /*6fc0*/  FMUL R46, R12, R151 ;  /* 0x000000970c2e7220 */ /* 0x000fe20000400000 */
[----:B------:R-:W-:Y:S01]  /*6fd0*/  F2FP.BF16.PACK_AB R34, R24, R25 ;  /* 0x000000191822723e */ /* 0x000fe200000010ff */
[----:B------:R-:W-:Y:S01]  /*6fe0*/  FMUL R47, R12, R150 ;  /* 0x000000960c2f7220 */ /* 0x000fe20000400000 */
[----:B------:R-:W-:Y:S01]  /*6ff0*/  F2FP.BF16.PACK_AB R25, R26, R27 ;  /* 0x0000001b1a19723e */ /* 0x000fe200000010ff */
[----:B------:R-:W0:Y:S01]  /*7000*/  MUFU.RCP R12, R37 ;  /* 0x00000025000c7308 */ /* 0x000e220000001000 */
[----:B------:R-:W-:Y:S01]  /*7010*/  @P1 FMUL R185, R185, 0.25 ;  /* 0x3e800000b9b91820 */ /* 0x000fe20000400000 */
[----:B------:R-:W-:Y:S01]  /*7020*/  F2FP.BF16.PACK_AB R27, R14, R17 ;  /* 0x000000110e1b723e */ /* 0x000fe200000010ff */
        /* <DEDUP_REMOVED lines=11> */
[----:B------:R-:W-:Y:S01]  /*70e0*/  STS.128 [R56+0x80], R52 ;  /* 0x0000803438007388 */ /* 0x000fe20000000c00 */
[----:B------:R-:W-:Y:S01]  /*70f0*/  @P1 FMUL R148, R148, 0.25 ;  /* 0x3e80000094941820 */ /* 0x000fe20000400000 */
[----:B------:R-:W-:Y:S01]  /*7100*/  ISETP.GE.U32.AND P1, PT, R60, 0x7f800000, PT ;  /* 0x7f8000003c00780c */ /* 0x000fe20003f26070 */
[----:B------:R-:W-:Y:S01]  /*7110*/  @!P2 FMUL R185, R185, 16777216 ;  /* 0x4b800000b9b9a820 */ /* 0x000fe20000400000 */
[----:B------:R-:W-:Y:S01]  /*7120*/  STS.128 [R56+0x800], R32 ;  /* 0x0008002038007388 */ /* 0x000fe20000000c00 */
[----:B------:R-:W-:Y:S01]  /*7130*/  @!P2 FMUL R184, R184, 16777216 ;  /* 0x4b800000b8b8a820 */ /* 0x000fe20000400000 */
[----:B------:R-:W-:Y:S01]  /*7140*/  LEA R21, R93, -R93, 0x3 ;  /* 0x8000005d5d157211 */ /* 0x000fe200078e18ff */
[----:B------:R-:W-:Y:S01]  /*7150*/  @!P2 FMUL R177, R177, 16777216 ;  /* 0x4b800000b1b1a820 */ /* 0x000fe20000400000 */
[----:B------:R1:W-:Y:S01]  /*7160*/  STS.128 [R56+0x880], R24 ;  /* 0x0008801838007388 */ /* 0x0003e20000000c00 */
[----:B------:R-:W-:Y:S01]  /*7170*/  @!P2 FMUL R176, R176, 16777216 ;  /* 0x4b800000b0b0a820 */ /* 0x000fe20000400000 */
[----:B------:R-:W-:Y:S01]  /*7180*/  SHF.L.U32 R23, R93, 0x3, RZ ;  /* 0x000000035d177819 */ /* 0x000fe200000006ff */
[----:B------:R-:W-:-:S02]  /*7190*/  @!P2 FMUL R165, R165, 16777216 ;  /* 0x4b800000a5a5a820 */ /* 0x000fc40000400000 */
[----:B------:R-:W-:Y:S02]  /*71a0*/  @!P2 FMUL R164, R164, 16777216 ;  /* 0x4b800000a4a4a820 */ /* 0x000fe40000400000 */
[----:B------:R-:W-:Y:S02]  /*71b0*/  @!P2 FMUL R149, R149, 16777216 ;  /* 0x4b8000009595a820 */ /* 0x000fe40000400000 */
[----:B------:R-:W-:Y:S01]  /*71c0*/  @!P2 FMUL R148, R148, 16777216 ;  /* 0x4b8000009494a820 */ /* 0x000fe20000400000 */
[----:B------:R-:W-:Y:S01]  /*71d0*/  FSETP.NEU.AND P2, PT, R60, RZ, PT ;  /* 0x000000ff3c00720b */ /* 0x000fe20003f4d000 */
[----:B------:R-:W-:Y:S02]  /*71e0*/  FADD R7, R7, -1 ;  /* 0xbf80000007077421 */ /* 0x000fe40000000000 */
[C---:B0-----:R-:W-:Y:S02]  /*71f0*/  FMUL R36, R12.reuse, R185 ;  /* 0x000000b90c247220 */ /* 0x041fe40000400000 */
[C---:B------:R-:W-:Y:S01]  /*7200*/  FMUL R37, R12.reuse, R184 ;  /* 0x000000b80c257220 */ /* 0x040fe20000400000 */
[----:B-1----:R-:W-:Y:S01]  /*7210*/  LEA R25, R93, R93, 0x3 ;  /* 0x0000005d5d197211 */ /* 0x002fe200078e18ff */
[----:B------:R-:W-:Y:S01]  /*7220*/  FMUL R48, R12, R149 ;  /* 0x000000950c307220 */ /* 0x000fe20000400000 */
[----:B------:R-:W-:Y:S01]  /*7230*/  LOP3.LUT R24, R4, 0x60, RZ, 0x3c, !PT ;  /* 0x0000006004187812 */ /* 0x000fe200078e3cff */
[----:B------:R-:W-:Y:S01]  /*7240*/  FMUL R49, R12, R148 ;  /* 0x000000940c317220 */ /* 0x000fe20000400000 */
[----:B------:R-:W-:Y:S01]  /*7250*/  F2FP.BF16.PACK_AB R51, R36, R37 ;  /* 0x000000252433723e */ /* 0x000fe200000010ff */
[----:B------:R-:W-:-:S02]  /*7260*/  FMUL R44, R12, R165 ;  /* 0x000000a50c2c7220 */ /* 0x000fc40000400000 */
[----:B------:R-:W-:Y:S01]  /*7270*/  FMUL R45, R12, R164 ;  /* 0x000000a40c2d7220 */ /* 0x000fe20000400000 */
[----:B------:R-:W-:Y:S01]  /*7280*/  F2FP.BF16.PACK_AB R48, R48, R49 ;  /* 0x000000313030723e */ /* 0x000fe200000010ff */
[C---:B------:R-:W-:Y:S02]  /*7290*/  FMUL R40, R12.reuse, R177 ;  /* 0x000000b10c287220 */ /* 0x040fe40000400000 */
[----:B------:R-:W-:Y:S01]  /*72a0*/  FMUL R41, R12, R176 ;  /* 0x000000b00c297220 */ /* 0x000fe20000400000 */
[----:B------:R-:W-:Y:S01]  /*72b0*/  F2FP.BF16.PACK_AB R49, R44, R45 ;  /* 0x0000002d2c31723e */ /* 0x000fe200000010ff */
[----:B------:R-:W-:Y:S02]  /*72c0*/  FFMA.FTZ R12, R7, R18, -0.16845393180847167969 ;  /* 0xbe2c7f30070c7423 */ /* 0x000fe40000010012 */
[----:B------:R-:W-:Y:S01]  /*72d0*/  FADD R13, R13, -1 ;  /* 0xbf8000000d0d7421 */ /* 0x000fe20000000000 */
[----:B------:R-:W-:Y:S01]  /*72e0*/  F2FP.BF16.PACK_AB R50, R40, R41 ;  /* 0x000000292832723e */ /* 0x000fe200000010ff */
[----:B------:R-:W-:-:S02]  /*72f0*/  FFMA.FTZ R12, R7, R12, 0.1716887056827545166 ;  /* 0x3e2fcf2a070c7423 */ /* 0x000fc4000001000c */
[----:B------:R-:W-:Y:S02]  /*7300*/  FADD R16, R16, -1 ;  /* 0xbf80000010107421 */ /* 0x000fe40000000000 */
[----:B------:R-:W-:Y:S01]  /*7310*/  FADD R19, R19, -1 ;  /* 0xbf80000013137421 */ /* 0x000fe20000000000 */
[----:B------:R0:W-:Y:S01]  /*7320*/  STS.128 [R56], R48 ;  /* 0x0000003038007388 */ /* 0x0001e20000000c00 */
[----:B------:R-:W-:Y:S02]  /*7330*/  FFMA.FTZ R12, R7, R12, -0.17900948226451873779 ;  /* 0xbe374e43070c7423 */ /* 0x000fe4000001000c */
[-C--:B------:R-:W-:Y:S02]  /*7340*/  FFMA.FTZ R14, R13, R18.reuse, -0.16845393180847167969 ;  /* 0xbe2c7f300d0e7423 */ /* 0x080fe40000010012 */
[-C--:B------:R-:W-:Y:S02]  /*7350*/  FFMA.FTZ R17, R16, R18.reuse, -0.16845393180847167969 ;  /* 0xbe2c7f3010117423 */ /* 0x080fe40000010012 */
[----:B------:R-:W-:-:S02]  /*7360*/  FFMA.FTZ R18, R19, R18, -0.16845393180847167969 ;  /* 0xbe2c7f3013127423 */ /* 0x000fc40000010012 */
[----:B------:R-:W-:Y:S02]  /*7370*/  FFMA.FTZ R12, R7, R12, 0.20512372255325317383 ;  /* 0x3e520bf4070c7423 */ /* 0x000fe4000001000c */
[----:B------:R-:W-:Y:S02]  /*7380*/  FFMA.FTZ R18, R19, R18, 0.1716887056827545166 ;  /* 0x3e2fcf2a13127423 */ /* 0x000fe40000010012 */
[----:B------:R-:W-:Y:S02]  /*7390*/  FFMA.FTZ R12, R7, R12, -0.24046532809734344482 ;  /* 0xbe763c8b070c7423 */ /* 0x000fe4000001000c */
[----:B------:R-:W-:Y:S02]  /*73a0*/  FFMA.FTZ R17, R16, R17, 0.1716887056827545166 ;  /* 0x3e2fcf2a10117423 */ /* 0x000fe40000010011 */
[----:B------:R-:W-:Y:S02]  /*73b0*/  FFMA.FTZ R18, R19, R18, -0.17900948226451873779 ;  /* 0xbe374e4313127423 */ /* 0x000fe40000010012 */
[----:B------:R-:W-:-:S02]  /*73c0*/  FFMA.FTZ R12, R7, R12, 0.28857114911079406738 ;  /* 0x3e93bf99070c7423 */ /* 0x000fc4000001000c */
[----:B------:R-:W-:Y:S02]  /*73d0*/  FFMA.FTZ R14, R13, R14, 0.1716887056827545166 ;  /* 0x3e2fcf2a0d0e7423 */ /* 0x000fe4000001000e */
[C---:B------:R-:W-:Y:S02]  /*73e0*/  FFMA.FTZ R17, R16.reuse, R17, -0.17900948226451873779 ;  /* 0xbe374e4310117423 */ /* 0x040fe40000010011 */
[----:B------:R-:W-:Y:S02]  /*73f0*/  FFMA.FTZ R18, R19, R18, 0.20512372255325317383 ;  /* 0x3e520bf413127423 */ /* 0x000fe40000010012 */
[----:B------:R-:W-:Y:S02]  /*7400*/  FFMA.FTZ R12, R7, R12, -0.36067417263984680176 ;  /* 0xbeb8aa49070c7423 */ /* 0x000fe4000001000c */
[----:B------:R-:W-:Y:S02]  /*7410*/  FFMA.FTZ R14, R13, R14, -0.17900948226451873779 ;  /* 0xbe374e430d0e7423 */ /* 0x000fe4000001000e */
[----:B------:R-:W-:-:S02]  /*7420*/  FFMA.FTZ R17, R16, R17, 0.20512372255325317383 ;  /* 0x3e520bf410117423 */ /* 0x000fc40000010011 */
[----:B------:R-:W-:Y:S02]  /*7430*/  FFMA.FTZ R18, R19, R18, -0.24046532809734344482 ;  /* 0xbe763c8b13127423 */ /* 0x000fe40000010012 */
[----:B------:R-:W-:Y:S02]  /*7440*/  FFMA.FTZ R12, R7, R12, 0.48089820146560668945 ;  /* 0x3ef6384a070c7423 */ /* 0x000fe4000001000c */
[----:B------:R-:W-:Y:S02]  /*7450*/  FFMA.FTZ R14, R13, R14, 0.20512372255325317383 ;  /* 0x3e520bf40d0e7423 */ /* 0x000fe4000001000e */
[----:B------:R-:W-:Y:S02]  /*7460*/  FFMA.FTZ R17, R16, R17, -0.24046532809734344482 ;  /* 0xbe763c8b10117423 */ /* 0x000fe40000010011 */
[----:B------:R-:W-:Y:S02]  /*7470*/  FFMA.FTZ R18, R19, R18, 0.28857114911079406738 ;  /* 0x3e93bf9913127423 */ /* 0x000fe40000010012 */
[----:B------:R-:W-:-:S02]  /*7480*/  FFMA.FTZ R12, R7, R12, -0.72134751081466674805 ;  /* 0xbf38aa3b070c7423 */ /* 0x000fc4000001000c */
[----:B------:R-:W-:Y:S02]  /*7490*/  FFMA.FTZ R14, R13, R14, -0.24046532809734344482 ;  /* 0xbe763c8b0d0e7423 */ /* 0x000fe4000001000e */
[C---:B------:R-:W-:Y:S02]  /*74a0*/  FFMA.FTZ R17, R16.reuse, R17, 0.28857114911079406738 ;  /* 0x3e93bf9910117423 */ /* 0x040fe40000010011 */
[----:B------:R-:W-:Y:S02]  /*74b0*/  FFMA.FTZ R18, R19, R18, -0.36067417263984680176 ;  /* 0xbeb8aa4913127423 */ /* 0x000fe40000010012 */
[----:B------:R-:W-:Y:S02]  /*74c0*/  FMUL R12, R7, R12 ;  /* 0x0000000c070c7220 */ /* 0x000fe40000400000 */
[----:B------:R-:W-:Y:S02]  /*74d0*/  FFMA.FTZ R14, R13, R14, 0.28857114911079406738 ;  /* 0x3e93bf990d0e7423 */ /* 0x000fe4000001000e */
[----:B------:R-:W-:-:S02]  /*74e0*/  FFMA.FTZ R17, R16, R17, -0.36067417263984680176 ;  /* 0xbeb8aa4910117423 */ /* 0x000fc40000010011 */
[----:B------:R-:W-:Y:S02]  /*74f0*/  FFMA.FTZ R18, R19, R18, 0.48089820146560668945 ;  /* 0x3ef6384a13127423 */ /* 0x000fe40000010012 */
[----:B------:R-:W-:Y:S02]  /*7500*/  FMUL R12, R7, R12 ;  /* 0x0000000c070c7220 */ /* 0x000fe40000400000 */
[----:B------:R-:W-:Y:S02]  /*7510*/  FFMA.FTZ R14, R13, R14, -0.36067417263984680176 ;  /* 0xbeb8aa490d0e7423 */ /* 0x000fe4000001000e */
[----:B------:R-:W-:Y:S02]  /*7520*/  FFMA.FTZ R17, R16, R17, 0.48089820146560668945 ;  /* 0x3ef6384a10117423 */ /* 0x000fe40000010011 */
[----:B------:R-:W-:Y:S02]  /*7530*/  FFMA.FTZ R18, R19, R18, -0.72134751081466674805 ;  /* 0xbf38aa3b13127423 */ /* 0x000fe40000010012 */
[----:B------:R-:W-:-:S02]  /*7540*/  FFMA.FTZ R12, R7, 1.4426950216293334961, R12 ;  /* 0x3fb8aa3b070c7823 */ /* 0x000fc4000001000c */
[----:B------:R-:W-:Y:S02]  /*7550*/  FFMA.FTZ R14, R13, R14, 0.48089820146560668945 ;  /* 0x3ef6384a0d0e7423 */ /* 0x000fe4000001000e */
[C---:B------:R-:W-:Y:S02]  /*7560*/  FFMA.FTZ R17, R16.reuse, R17, -0.72134751081466674805 ;  /* 0xbf38aa3b10117423 */ /* 0x040fe40000010011 */
[----:B------:R-:W-:Y:S02]  /*7570*/  FMUL R18, R19, R18 ;  /* 0x0000001213127220 */ /* 0x000fe40000400000 */
[----:B------:R-:W-:Y:S01]  /*7580*/  FADD R7, R5, R12 ;  /* 0x0000000c05077221 */ /* 0x000fe20000000000 */
[----:B------:R-:W-:Y:S01]  /*7590*/  @P0 MOV R5, 0x7f800000 ;  /* 0x7f80000000050802 */ /* 0x000fe20000000f00 */
[----:B------:R-:W-:Y:S01]  /*75a0*/  FFMA.FTZ R14, R13, R14, -0.72134751081466674805 ;  /* 0xbf38aa3b0d0e7423 */ /* 0x000fe2000001000e */
[----:B------:R-:W-:Y:S01]  /*75b0*/  @P5 MOV R12, 0x7f800000 ;  /* 0x7f800000000c5802 */ /* 0x000fe20000000f00 */
[----:B------:R-:W-:-:S02]  /*75c0*/  FMUL R17, R16, R17 ;  /* 0x0000001110117220 */ /* 0x000fc40000400000 */
[----:B------:R-:W-:Y:S02]  /*75d0*/  FMUL R18, R19, R18 ;  /* 0x0000001213127220 */ /* 0x000fe40000400000 */
[----:B------:R-:W-:Y:S02]  /*75e0*/  FMUL R14, R13, R14 ;  /* 0x0000000e0d0e7220 */ /* 0x000fe40000400000 */
[----:B------:R-:W-:Y:S01]  /*75f0*/  @P0 FFMA.FTZ R7, R58, R5, +INF ;  /* 0x7f8000003a070423 */ /* 0x000fe20000010005 */
[----:B------:R-:W-:Y:S01]  /*7600*/  @P4 MOV R5, 0x7f800000 ;  /* 0x7f80000000054802 */ /* 0x000fe20000000f00 */
[----:B------:R-:W-:Y:S01]  /*7610*/  FMUL R17, R16, R17 ;  /* 0x0000001110117220 */ /* 0x000fe20000400000 */
[----:B------:R-:W-:Y:S01]  /*7620*/  FSETP.NEU.AND P0, PT, R62, RZ, PT ;  /* 0x000000ff3e00720b */ /* 0x000fe20003f0d000 */
[----:B------:R-:W-:Y:S01]  /*7630*/  FFMA.FTZ R19, R19, 1.4426950216293334961, R18 ;  /* 0x3fb8aa3b13137823 */ /* 0x000fe20000010012 */
[----:B------:R-:W-:Y:S01]  /*7640*/  FSEL R7, R7, -INF , P3 ;  /* 0xff80000007077808 */ /* 0x000fe20001800000 */
[----:B------:R-:W-:-:S02]  /*7650*/  FMUL R14, R13, R14 ;  /* 0x0000000e0d0e7220 */ /* 0x000fc40000400000 */
[----:B------:R-:W-:Y:S01]  /*7660*/  FFMA.FTZ R16, R16, 1.4426950216293334961, R17 ;  /* 0x3fb8aa3b10107823 */ /* 0x000fe20000010011 */
[C---:B------:R-:W-:Y:S01]  /*7670*/  LEA R17, R93.reuse, R93, 0x2 ;  /* 0x0000005d5d117211 */ /* 0x040fe200078e10ff */
[----:B------:R-:W-:Y:S01]  /*7680*/  FADD R89, R20, R19 ;  /* 0x0000001314597221 */ /* 0x000fe20000000000 */
[----:B------:R-:W-:Y:S01]  /*7690*/  LOP3.LUT R20, R4, 0x40, RZ, 0x3c, !PT ;  /* 0x0000004004147812 */ /* 0x000fe200078e3cff */
[----:B------:R-:W-:Y:S01]  /*76a0*/  @P4 FFMA.FTZ R89, R62, R5, +INF ;  /* 0x7f8000003e594423 */ /* 0x000fe20000010005 */
[----:B------:R-:W-:Y:S01]  /*76b0*/  SHF.L.U32 R5, R93, 0x1, RZ ;  /* 0x000000015d057819 */ /* 0x000fe200000006ff */
[----:B------:R-:W-:Y:S01]  /*76c0*/  FFMA.FTZ R14, R13, 1.4426950216293334961, R14 ;  /* 0x3fb8aa3b0d0e7823 */ /* 0x000fe2000001000e */
[----:B------:R-:W-:Y:S01]  /*76d0*/  @P1 MOV R13, 0x7f800000 ;  /* 0x7f800000000d1802 */ /* 0x000fe20000000f00 */
[----:B------:R-:W-:Y:S01]  /*76e0*/  FADD R88, R15, R16 ;  /* 0x000000100f587221 */ /* 0x000fe20000000000 */
[----:B------:R-:W-:Y:S01]  /*76f0*/  IADD3 R28, P4, R5, R2, RZ ;  /* 0x00000002051c7210 */ /* 0x000fe20007f9e0ff */
[----:B------:R-:W-:Y:S01]  /*7700*/  @P5 FFMA.FTZ R88, R57, R12, +INF ;  /* 0x7f80000039585423 */ /* 0x000fe2000001000c */
[CC--:B------:R-:W-:Y:S01]  /*7710*/  LEA R30, P5, R93.reuse, R2.reuse, 0x2 ;  /* 0x000000025d1e7211 */ /* 0x0c0fe200078a10ff */
[C---:B------:R-:W-:Y:S01]  /*7720*/  IMAD R19, R93.reuse, 0x6, RZ ;  /* 0x000000065d137824 */ /* 0x040fe200078e02ff */
[CC--:B------:R-:W-:Y:S01]  /*7730*/  LEA.HI.X.SX32 R29, R93.reuse, R3.reuse, 0x1, P4 ;  /* 0x000000035d1d7211 */ /* 0x0c0fe200020f0eff */
[----:B------:R-:W-:Y:S01]  /*7740*/  IMAD R27, R93, 0xa, RZ ;  /* 0x0000000a5d1b7824 */ /* 0x000fe200078e02ff */
[----:B------:R-:W-:Y:S01]  /*7750*/  LEA.HI.X.SX32 R31, R5, R3, 0x1, P5 ;  /* 0x00000003051f7211 */ /* 0x000fe200028f0eff */
[----:B------:R-:W-:Y:S01]  /*7760*/  FADD R11, R11, R14 ;  /* 0x0000000e0b0b7221 */ /* 0x000fe20000000000 */
[-C--:B------:R-:W-:Y:S01]  /*7770*/  IADD3 R32, P6, R19, R2.reuse, RZ ;  /* 0x0000000213207210 */ /* 0x080fe20007fde0ff */
[----:B------:R-:W-:Y:S01]  /*7780*/  @P1 FFMA.FTZ R11, R60, R13, +INF ;  /* 0x7f8000003c0b1423 */ /* 0x000fe2000001000d */
[C---:B------:R-:W-:Y:S01]  /*7790*/  LEA R13, R93.reuse, R93, 0x1 ;  /* 0x0000005d5d0d7211 */ /* 0x040fe200078e08ff */
[C---:B0-----:R-:W-:Y:S01]  /*77a0*/  IMAD R51, R93.reuse, 0xc, RZ ;  /* 0x0000000c5d337824 */ /* 0x041fe200078e02ff */
[C---:B------:R-:W-:Y:S01]  /*77b0*/  SHF.L.U32 R15, R93.reuse, 0x2, RZ ;  /* 0x000000025d0f7819 */ /* 0x040fe200000006ff */
[C---:B------:R-:W-:Y:S01]  /*77c0*/  IMAD R55, R93.reuse, 0xe, RZ ;  /* 0x0000000e5d377824 */ /* 0x040fe200078e02ff */
[CC--:B------:R-:W-:Y:S01]  /*77d0*/  LEA R34, P4, R93.reuse, R2.reuse, 0x3 ;  /* 0x000000025d227211 */ /* 0x0c0fe200078818ff */
[----:B------:R-:W-:Y:S01]  /*77e0*/  IMAD R49, R93, 0xb, RZ ;  /* 0x0000000b5d317824 */ /* 0x000fe200078e02ff */
[-C--:B------:R-:W-:Y:S01]  /*77f0*/  IADD3 R36, P5, R27, R2.reuse, RZ ;  /* 0x000000021b247210 */ /* 0x080fe20007fbe0ff */
[----:B------:R-:W-:Y:S01]  /*7800*/  IMAD R53, R93, 0xd, RZ ;  /* 0x0000000d5d357824 */ /* 0x000fe200078e02ff */
[-C--:B------:R-:W-:Y:S01]  /*7810*/  LEA.HI.X.SX32 R33, R13, R3.reuse, 0x1, P6 ;  /* 0x000000030d217211 */ /* 0x080fe200030f0eff */
[----:B------:R-:W-:Y:S01]  /*7820*/  IMAD R99, R93, 0x26, RZ ;  /* 0x000000265d637824 */ /* 0x000fe200078e02ff */
[-C--:B------:R-:W-:Y:S01]  /*7830*/  IADD3 R38, P6, R51, R2.reuse, RZ ;  /* 0x0000000233267210 */ /* 0x080fe20007fde0ff */
[----:B------:R-:W-:Y:S01]  /*7840*/  IMAD R101, R93, 0x28, RZ ;  /* 0x000000285d657824 */ /* 0x000fe200078e02ff */
[-C--:B------:R-:W-:Y:S01]  /*7850*/  LEA.HI.X.SX32 R35, R15, R3.reuse, 0x1, P4 ;  /* 0x000000030f237211 */ /* 0x080fe200020f0eff */
[----:B------:R-:W-:Y:S01]  /*7860*/  BAR.SYNC.DEFER_BLOCKING 0x0 ;  /* 0x0000000000007b1d */ /* 0x000fe20000010000 */
[-C--:B------:R-:W-:Y:S01]  /*7870*/  LEA.HI.X.SX32 R37, R17, R3.reuse, 0x1, P5 ;  /* 0x0000000311257211 */ /* 0x080fe200028f0eff */
[----:B------:R-:W-:Y:S01]  /*7880*/  IMAD R65, R93, 0x13, RZ ;  /* 0x000000135d417824 */ /* 0x000fe200078e02ff */
[-C--:B------:R-:W-:Y:S01]  /*7890*/  IADD3 R40, P4, R55, R2.reuse, RZ ;  /* 0x0000000237287210 */ /* 0x080fe20007f9e0ff */
[C---:B------:R-:W-:Y:S01]  /*78a0*/  IMAD R103, R93.reuse, 0x2a, RZ ;  /* 0x0000002a5d677824 */ /* 0x040fe200078e02ff */
[CC--:B------:R-:W-:Y:S01]  /*78b0*/  LEA R42, P5, R93.reuse, R2.reuse, 0x4 ;  /* 0x000000025d2a7211 */ /* 0x0c0fe200078a20ff */
[C---:B------:R-:W-:Y:S01]  /*78c0*/  IMAD R105, R93.reuse, 0x2c, RZ ;  /* 0x0000002c5d697824 */ /* 0x040fe200078e02ff */
[----:B------:R-:W-:Y:S01]  /*78d0*/  LOP3.LUT R16, R4, 0x20, RZ, 0x3c, !PT ;  /* 0x0000002004107812 */ /* 0x000fe200078e3cff */
[----:B------:R-:W-:Y:S01]  /*78e0*/  IMAD R69, R93, 0x15, RZ ;  /* 0x000000155d457824 */ /* 0x000fe200078e02ff */
[-C--:B------:R-:W-:Y:S01]  /*78f0*/  LEA.HI.X.SX32 R39, R19, R3.reuse, 0x1, P6 ;  /* 0x0000000313277211 */ /* 0x080fe200030f0eff */
        /* <DEDUP_REMOVED lines=11> */
[-C--:B------:R-:W-:Y:S01]  /*79b0*/  LEA.HI.X.SX32 R45, R25, R3.reuse, 0x1, P6 ;  /* 0x00000003192d7211 */ /* 0x080fe200030f0eff */
[----:B------:R-:W-:Y:S01]  /*79c0*/  IMAD R115, R93, 0x36, RZ ;  /* 0x000000365d737824 */ /* 0x000fe200078e02ff */
[-C--:B------:R-:W-:Y:S01]  /*79d0*/  IADD3 R50, P6, R75, R2.reuse, RZ ;  /* 0x000000024b327210 */ /* 0x080fe20007fde0ff */
[----:B------:R0:W1:Y:S01]  /*79e0*/  LDS.128 R12, [R4] ;  /* 0x00000000040c7984 */ /* 0x0000620000000c00 */
[-C--:B------:R-:W-:Y:S01]  /*79f0*/  LEA.HI.X.SX32 R47, R27, R3.reuse, 0x1, P4 ;  /* 0x000000031b2f7211 */ /* 0x080fe200020f0eff */
[----:B------:R-:W-:Y:S01]  /*7a00*/  IMAD R117, R93, 0x38, RZ ;  /* 0x000000385d757824 */ /* 0x000fe200078e02ff */
[-C--:B------:R-:W-:Y:S01]  /*7a10*/  LEA.HI.X.SX32 R49, R49, R3.reuse, 0x1, P5 ;  /* 0x0000000331317211 */ /* 0x080fe200028f0eff */
[----:B------:R-:W2:Y:S01]  /*7a20*/  LDS.128 R16, [R16] ;  /* 0x0000000010107984 */ /* 0x000ea20000000c00 */
[-C--:B------:R-:W-:Y:S01]  /*7a30*/  IADD3 R52, P5, R79, R2.reuse, RZ ;  /* 0x000000024f347210 */ /* 0x080fe20007fbe0ff */
[----:B------:R-:W-:Y:S01]  /*7a40*/  IMAD R81, R93, 0x1b, RZ ;  /* 0x0000001b5d517824 */ /* 0x000fe200078e02ff */
[-C--:B------:R-:W-:Y:S01]  /*7a50*/  LEA.HI.X.SX32 R51, R51, R3.reuse, 0x1, P6 ;  /* 0x0000000333337211 */ /* 0x080fe200030f0eff */
[----:B------:R-:W3:Y:S01]  /*7a60*/  LDS.128 R20, [R20] ;  /* 0x0000000014147984 */ /* 0x000ee20000000c00 */
[----:B------:R-:W-:Y:S01]  /*7a70*/  FSETP.NEU.AND P1, PT, R57, RZ, PT ;  /* 0x000000ff3900720b */ /* 0x000fe20003f2d000 */
[----:B------:R-:W-:Y:S01]  /*7a80*/  IMAD R119, R93, 0x3a, RZ ;  /* 0x0000003a5d777824 */ /* 0x000fe200078e02ff */
[-C--:B------:R-:W-:Y:S01]  /*7a90*/  IADD3 R54, P6, R83, R2.reuse, RZ ;  /* 0x0000000253367210 */ /* 0x080fe20007fde0ff */
[----:B------:R-:W4:Y:S01]  /*7aa0*/  LDS.128 R24, [R24] ;  /* 0x0000000018187984 */ /* 0x000f220000000c00 */
[----:B------:R-:W-:Y:S01]  /*7ab0*/  LEA.HI.X.SX32 R53, R53, R3, 0x1, P5 ;  /* 0x0000000335357211 */ /* 0x000fe200028f0eff */
[C---:B------:R-:W-:Y:S01]  /*7ac0*/  IMAD R121, R93.reuse, 0x3c, RZ ;  /* 0x0000003c5d797824 */ /* 0x040fe200078e02ff */
[C---:B------:R-:W-:Y:S01]  /*7ad0*/  LEA R57, R93.reuse, -R93, 0x4 ;  /* 0x8000005d5d397211 */ /* 0x040fe200078e20ff */
[----:B------:R-:W-:Y:S01]  /*7ae0*/  IMAD R123, R93, 0x3e, RZ ;  /* 0x0000003e5d7b7824 */ /* 0x000fe200078e02ff */
[-C--:B------:R-:W-:Y:S01]  /*7af0*/  IADD3 R56, P5, R87, R2.reuse, RZ ;  /* 0x0000000257387210 */ /* 0x080fe20007fbe0ff */
[C---:B------:R-:W-:Y:S01]  /*7b00*/  IMAD R85, R93.reuse, 0x1d, RZ ;  /* 0x0000001d5d557824 */ /* 0x040fe200078e02ff */
[----:B------:R-:W-:Y:S01]  /*7b10*/  LEA R58, P4, R93, R2, 0x5 ;  /* 0x000000025d3a7211 */ /* 0x000fe200078828ff */
[----:B------:R-:W-:Y:S01]  /*7b20*/  FFMA R6, R7, 0.69314718246459960938, R6 ;  /* 0x3f31721807067823 */ /* 0x000fe20000000006 */
[----:B------:R-:W-:-:S02]  /*7b30*/  LEA.HI.X.SX32 R55, R55, R3, 0x1, P6 ;  /* 0x0000000337377211 */ /* 0x000fc400030f0eff */
[-C--:B------:R-:W-:Y:S02]  /*7b40*/  IADD3 R60, P6, R95, R2.reuse, RZ ;  /* 0x000000025f3c7210 */ /* 0x080fe40007fde0ff */
[-C--:B------:R-:W-:Y:S02]  /*7b50*/  LEA.HI.X.SX32 R57, R57, R3.reuse, 0x1, P5 ;  /* 0x0000000339397211 */ /* 0x080fe400028f0eff */
[-C--:B------:R-:W-:Y:S02]  /*7b60*/  IADD3 R62, P5, R97, R2.reuse, RZ ;  /* 0x00000002613e7210 */ /* 0x080fe40007fbe0ff */
[-C--:B------:R-:W-:Y:S02]  /*7b70*/  LEA.HI.X.SX32 R59, R59, R3.reuse, 0x1, P4 ;  /* 0x000000033b3b7211 */ /* 0x080fe400020f0eff */
[----:B0-----:R-:W-:Y:S02]  /*7b80*/  IADD3 R4, P4, R99, R2, RZ ;  /* 0x0000000263047210 */ /* 0x001fe40007f9e0ff */
[----:B------:R-:W-:-:S02]  /*7b90*/  LEA.HI.X.SX32 R61, R61, R3, 0x1, P6 ;  /* 0x000000033d3d7211 */ /* 0x000fc400030f0eff */
[-C--:B------:R-:W-:Y:S02]  /*7ba0*/  IADD3 R64, P6, R101, R2.reuse, RZ ;  /* 0x0000000265407210 */ /* 0x080fe40007fde0ff */
[-C--:B------:R-:W-:Y:S02]  /*7bb0*/  LEA.HI.X.SX32 R63, R63, R3.reuse, 0x1, P5 ;  /* 0x000000033f3f7211 */ /* 0x080fe400028f0eff */
[-C--:B------:R-:W-:Y:S01]  /*7bc0*/  IADD3 R66, P5, R103, R2.reuse, RZ ;  /* 0x0000000267427210 */ /* 0x080fe20007fbe0ff */
[----:B-1----:R2:W-:Y:S01]  /*7bd0*/  STG.E.U16 [R2.64], R12 ;  /* 0x0000000c02007986 */ /* 0x0025e2000c101504 */
[-C--:B------:R-:W-:Y:S02]  /*7be0*/  LEA.HI.X.SX32 R5, R65, R3.reuse, 0x1, P4 ;  /* 0x0000000341057211 */ /* 0x080fe400020f0eff */
[----:B------:R-:W-:Y:S02]  /*7bf0*/  IADD3 R68, P4, R105, R2, RZ ;  /* 0x0000000269447210 */ /* 0x000fe40007f9e0ff */
[----:B------:R-:W-:-:S02]  /*7c00*/  LEA.HI.X.SX32 R65, R67, R3, 0x1, P6 ;  /* 0x0000000343417211 */ /* 0x000fc400030f0eff */
[-C--:B------:R-:W-:Y:S02]  /*7c10*/  IADD3 R70, P6, R107, R2.reuse, RZ ;  /* 0x000000026b467210 */ /* 0x080fe40007fde0ff */
[-C--:B------:R-:W-:Y:S02]  /*7c20*/  LEA.HI.X.SX32 R67, R69, R3.reuse, 0x1, P5 ;  /* 0x0000000345437211 */ /* 0x080fe400028f0eff */
[-C--:B------:R-:W-:Y:S02]  /*7c30*/  IADD3 R72, P5, R109, R2.reuse, RZ ;  /* 0x000000026d487210 */ /* 0x080fe40007fbe0ff */
        /* <DEDUP_REMOVED lines=12> */
[----:B------:R-:W-:Y:S02]  /*7d00*/  LEA.HI.X.SX32 R81, R83, R3, 0x1, P4 ;  /* 0x0000000353517211 */ /* 0x000fe400020f0eff */
[----:B------:R-:W-:Y:S02]  /*7d10*/  IADD3 R86, P4, R123, R2, RZ ;  /* 0x000000027b567210 */ /* 0x000fe40007f9e0ff */
[----:B------:R-:W-:-:S02]  /*7d20*/  PRMT R90, R12, 0x7632, R90 ;  /* 0x000076320c5a7816 */ /* 0x000fc4000000005a */
[-C--:B------:R-:W-:Y:S02]  /*7d30*/  LEA.HI.X.SX32 R83, R85, R3.reuse, 0x1, P6 ;  /* 0x0000000355537211 */ /* 0x080fe400030f0eff */
[-C--:B------:R-:W-:Y:S01]  /*7d40*/  LEA.HI.X.SX32 R85, R87, R3.reuse, 0x1, P5 ;  /* 0x0000000357557211 */ /* 0x080fe200028f0eff */
[----:B------:R0:W-:Y:S01]  /*7d50*/  STG.E.U16 [R28.64], R90 ;  /* 0x0000005a1c007986 */ /* 0x0001e2000c101504 */
[----:B------:R-:W-:Y:S02]  /*7d60*/  LEA.HI.X.SX32 R87, R91, R3, 0x1, P4 ;  /* 0x000000035b577211 */ /* 0x000fe400020f0eff */
[----:B--2---:R-:W-:Y:S01]  /*7d70*/  PRMT R3, R16, 0x7632, R3 ;  /* 0x0000763210037816 */ /* 0x004fe20000000003 */
[----:B------:R1:W-:Y:S01]  /*7d80*/  STG.E.U16 [R30.64], R16 ;  /* 0x000000101e007986 */ /* 0x0003e2000c101504 */
[----:B------:R-:W-:Y:S02]  /*7d90*/  PRMT R2, R17, 0x7632, R2 ;  /* 0x0000763211027816 */ /* 0x000fe40000000002 */
[----:B------:R-:W-:Y:S01]  /*7da0*/  PRMT R12, R18, 0x7632, R12 ;  /* 0x00007632120c7816 */ /* 0x000fe2000000000c */
[----:B------:R2:W-:Y:S01]  /*7db0*/  STG.E.U16 [R32.64], R3 ;  /* 0x0000000320007986 */ /* 0x0005e2000c101504 */
[----:B------:R-:W-:-:S02]  /*7dc0*/  FSEL R88, R88, -INF , P1 ;  /* 0xff80000058587808 */ /* 0x000fc40000800000 */
[----:B------:R-:W-:Y:S01]  /*7dd0*/  FSEL R11, R11, -INF , P2 ;  /* 0xff8000000b0b7808 */ /* 0x000fe20001000000 */
[----:B---3--:R3:W-:Y:S01]  /*7de0*/  STG.E.U16 [R34.64], R20 ;  /* 0x0000001422007986 */ /* 0x0087e2000c101504 */
[----:B0-----:R-:W-:Y:S01]  /*7df0*/  PRMT R29, R20, 0x7632, R29 ;  /* 0x00007632141d7816 */ /* 0x001fe2000000001d */
[----:B------:R-:W-:Y:S01]  /*7e00*/  FFMA R88, R88, 0.69314718246459960938, R9 ;  /* 0x3f31721858587823 */ /* 0x000fe20000000009 */
[----:B----4-:R-:W-:Y:S01]  /*7e10*/  PRMT R28, R25, 0x7632, R28 ;  /* 0x00007632191c7816 */ /* 0x010fe2000000001c */
[----:B------:R-:W-:Y:S01]  /*7e20*/  FFMA R7, R11, 0.69314718246459960938, R8 ;  /* 0x3f3172180b077823 */ /* 0x000fe20000000008 */
[----:B-1----:R-:W-:Y:S01]  /*7e30*/  PRMT R31, R24, 0x7632, R31 ;  /* 0x00007632181f7816 */ /* 0x002fe2000000001f */
[----:B------:R0:W-:Y:S01]  /*7e40*/  STG.E.U16 [R36.64], R29 ;  /* 0x0000001d24007986 */ /* 0x0001e2000c101504 */
[----:B------:R-:W-:Y:S02]  /*7e50*/  PRMT R30, R14, 0x7632, R30 ;  /* 0x000076320e1e7816 */ /* 0x000fe4000000001e */
[----:B--2---:R-:W-:Y:S01]  /*7e60*/  PRMT R33, R13, 0x7632, R33 ;  /* 0x000076320d217816 */ /* 0x004fe20000000021 */
[----:B------:R1:W-:Y:S01]  /*7e70*/  STG.E.U16 [R38.64], R24 ;  /* 0x0000001826007986 */ /* 0x0003e2000c101504 */
[----:B------:R-:W-:-:S02]  /*7e80*/  PRMT R3, R21, 0x7632, R3 ;  /* 0x0000763215037816 */ /* 0x000fc40000000003 */
[----:B---3--:R-:W-:Y:S01]  /*7e90*/  PRMT R35, R26, 0x7632, R35 ;  /* 0x000076321a237816 */ /* 0x008fe20000000023 */
[----:B------:R2:W-:Y:S01]  /*7ea0*/  STG.E.U16 [R40.64], R31 ;  /* 0x0000001f28007986 */ /* 0x0005e2000c101504 */
[----:B------:R-:W-:Y:S02]  /*7eb0*/  FSEL R89, R89, -INF , P0 ;  /* 0xff80000059597808 */ /* 0x000fe40000000000 */
[----:B------:R-:W-:Y:S01]  /*7ec0*/  LOP3.LUT R9, R96, 0x1f8, RZ, 0xc0, !PT ;  /* 0x000001f860097812 */ /* 0x000fe200078ec0ff */
[----:B------:R3:W-:Y:S01]  /*7ed0*/  STG.E.U16 [R42.64], R13 ;  /* 0x0000000d2a007986 */ /* 0x0007e2000c101504 */
[----:B0-----:R-:W-:Y:S01]  /*7ee0*/  PRMT R37, R15, 0x7632, R37 ;  /* 0x000076320f257816 */ /* 0x001fe20000000025 */
[----:B------:R-:W-:Y:S01]  /*7ef0*/  FFMA R89, R89, 0.69314718246459960938, R10 ;  /* 0x3f31721859597823 */ /* 0x000fe2000000000a */
[----:B------:R-:W-:Y:S01]  /*7f00*/  SHF.L.U32 R8, R92, 0x2, RZ ;  /* 0x000000025c087819 */ /* 0x000fe200000006ff */
[----:B------:R0:W-:Y:S01]  /*7f10*/  STG.E.U16 [R44.64], R33 ;  /* 0x000000212c007986 */ /* 0x0001e2000c101504 */
[----:B-1----:R-:W-:-:S03]  /*7f20*/  PRMT R39, R19, 0x7632, R39 ;  /* 0x0000763213277816 */ /* 0x002fc60000000027 */
[----:B------:R-:W-:Y:S01]  /*7f30*/  STG.E.U16 [R46.64], R17 ;  /* 0x000000112e007986 */ /* 0x000fe2000c101504 */
[----:B--2---:R-:W-:-:S03]  /*7f40*/  PRMT R41, R23, 0x7632, R41 ;  /* 0x0000763217297816 */ /* 0x004fc60000000029 */
[----:B------:R1:W-:Y:S01]  /*7f50*/  STG.E.U16 [R48.64], R2 ;  /* 0x0000000230007986 */ /* 0x0003e2000c101504 */
[----:B---3--:R-:W-:-:S03]  /*7f60*/  PRMT R43, R27, 0x7632, R43 ;  /* 0x000076321b2b7816 */ /* 0x008fc6000000002b */
[----:B------:R-:W-:Y:S01]  /*7f70*/  STG.E.U16 [R50.64], R21 ;  /* 0x0000001532007986 */ /* 0x000fe2000c101504 */
[----:B0-----:R-:W-:-:S03]  /*7f80*/  PRMT R33, R22, 0x7632, R33 ;  /* 0x0000763216217816 */ /* 0x001fc60000000021 */
[----:B------:R0:W-:Y:S04]  /*7f90*/  STG.E.U16 [R52.64], R3 ;  /* 0x0000000334007986 */ /* 0x0001e8000c101504 */
[----:B------:R-:W-:Y:S01]  /*7fa0*/  STG.E.U16 [R54.64], R25 ;  /* 0x0000001936007986 */ /* 0x000fe2000c101504 */
[----:B-1----:R-:W-:-:S03]  /*7fb0*/  IMAD R2, R94, c[0x0][0x1cc], RZ ;  /* 0x000073005e027a24 */ /* 0x002fc600078e02ff */
[----:B------:R-:W-:Y:S04]  /*7fc0*/  STG.E.U16 [R56.64], R28 ;  /* 0x0000001c38007986 */ /* 0x000fe8000c101504 */
[----:B------:R-:W-:Y:S01]  /*7fd0*/  STG.E.U16 [R58.64], R14 ;  /* 0x0000000e3a007986 */ /* 0x000fe2000c101504 */
[----:B0-----:R-:W-:-:S03]  /*7fe0*/  SHF.L.U32 R3, R2, 0x2, RZ ;  /* 0x0000000202037819 */ /* 0x001fc600000006ff */
[----:B------:R-:W-:Y:S04]  /*7ff0*/  STG.E.U16 [R60.64], R30 ;  /* 0x0000001e3c007986 */ /* 0x000fe8000c101504 */
[----:B------:R-:W-:Y:S04]  /*8000*/  STG.E.U16 [R62.64], R18 ;  /* 0x000000123e007986 */ /* 0x000fe8000c101504 */
[----:B------:R0:W-:Y:S04]  /*8010*/  STG.E.U16 [R4.64], R12 ;  /* 0x0000000c04007986 */ /* 0x0001e8000c101504 */
[----:B------:R-:W-:Y:S04]  /*8020*/  STG.E.U16 [R64.64], R22 ;  /* 0x0000001640007986 */ /* 0x000fe8000c101504 */
[----:B------:R-:W-:Y:S04]  /*8030*/  STG.E.U16 [R66.64], R33 ;  /* 0x0000002142007986 */ /* 0x000fe8000c101504 */
[----:B------:R-:W-:Y:S01]  /*8040*/  STG.E.U16 [R68.64], R26 ;  /* 0x0000001a44007986 */ /* 0x000fe2000c101504 */
[----:B0-----:R-:W-:-:S03]  /*8050*/  IMAD.HI R5, R92, 0x4, RZ ;  /* 0x000000045c057827 */ /* 0x001fc600078e02ff */
[----:B------:R-:W-:Y:S01]  /*8060*/  STG.E.U16 [R70.64], R35 ;  /* 0x0000002346007986 */ /* 0x000fe2000c101504 */
[----:B------:R-:W-:Y:S01]  /*8070*/  IMAD.HI R4, R2, 0x4, RZ ;  /* 0x0000000402047827 */ /* 0x000fe200078e02ff */
[----:B------:R-:W-:Y:S02]  /*8080*/  IADD3 R2, P0, P1, R8, c[0x0][0x180], R3 ;  /* 0x0000600008027a10 */ /* 0x000fe4000791e003 */
[----:B------:R-:W-:Y:S02]  /*8090*/  STG.E.U16 [R72.64], R15 ;  /* 0x0000000f48007986 */ /* 0x000fe4000c101504 */
[----:B------:R-:W-:Y:S02]  /*80a0*/  IADD3.X R3, R5, c[0x0][0x184], R4, P0, P1 ;  /* 0x0000610005037a10 */ /* 0x000fe400007e2404 */
[----:B------:R-:W-:Y:S04]  /*80b0*/  STG.E.U16 [R74.64], R37 ;  /* 0x000000254a007986 */ /* 0x000fe8000c101504 */
[----:B------:R-:W-:Y:S04]  /*80c0*/  STG.E.U16 [R76.64], R19 ;  /* 0x000000134c007986 */ /* 0x000fe8000c101504 */
[----:B------:R-:W-:Y:S04]  /*80d0*/  STG.E.U16 [R78.64], R39 ;  /* 0x000000274e007986 */ /* 0x000fe8000c101504 */
[----:B------:R-:W-:Y:S04]  /*80e0*/  STG.E.U16 [R80.64], R23 ;  /* 0x0000001750007986 */ /* 0x000fe8000c101504 */
[----:B------:R-:W-:Y:S04]  /*80f0*/  STG.E.U16 [R82.64], R41 ;  /* 0x0000002952007986 */ /* 0x000fe8000c101504 */
[----:B------:R-:W-:Y:S04]  /*8100*/  STG.E.U16 [R84.64], R27 ;  /* 0x0000001b54007986 */ /* 0x000fe8000c101504 */
[----:B------:R-:W-:Y:S04]  /*8110*/  STG.E.U16 [R86.64], R43 ;  /* 0x0000002b56007986 */ /* 0x000fe8000c101504 */
[----:B------:R-:W-:Y:S06]  /*8120*/  BAR.SYNC.DEFER_BLOCKING 0x0 ;  /* 0x0000000000007b1d */ /* 0x000fec0000010000 */
[----:B------:R-:W-:Y:S04]  /*8130*/  STS.64 [R9], R6 ;  /* 0x0000000609007388 */ /* 0x000fe80000000a00 */
[----:B------:R-:W-:Y:S04]  /*8140*/  STS.64 [R9+0x200], R88 ;  /* 0x0002005809007388 */ /* 0x000fe80000000a00 */
[----:B------:R-:W-:Y:S06]  /*8150*/  BAR.SYNC.DEFER_BLOCKING 0x0 ;  /* 0x0000000000007b1d */ /* 0x000fec0000010000 */
[----:B------:R-:W0:Y:S04]  /*8160*/  LDS R11, [R0] ;  /* 0x00000000000b7984 */ /* 0x000e280000000800 */
[----:B0-----:R-:W-:Y:S01]  /*8170*/  STG.E [R2.64], R11 ;  /* 0x0000000b02007986 */ /* 0x001fe2000c101904 */
[----:B------:R-:W-:Y:S05]  /*8180*/  EXIT ;  /* 0x000000000000794d */ /* 0x000fea0003800000 */
.L_x_2:
[----:B------:R-:W-:-:S00]  /*8190*/  BRA `(.L_x_2) ;  /* 0xfffffff000007947 */ /* 0x000fc0000383ffff */
[----:B------:R-:W-:-:S00]  /*81a0*/  NOP ;  /* 0x0000000000007918 */ /* 0x000fc00000000000 */
        /* <DEDUP_REMOVED lines=13> */
.L_x_3:


//--------------------- .nv.global.init           --------------------------
	.section	.nv.global.init,"aw",@progbits
.nv.global.init:
	.type		_$_str,@object
	.size		_$_str,(.L_0 - _$_str)
_$_str:
        /*0000*/ 	.byte	0x5f, 0x5f, 0x43, 0x55, 0x44, 0x41, 0x5f, 0x46, 0x54, 0x5a, 0x00
.L_0:


//--------------------- .nv.shared.attn_fwd       --------------------------
	.section	.nv.shared.attn_fwd,"aw",@nobits
	.sectionflags	@""
	.align	16
